//
// Generated by NVIDIA NVVM Compiler
//
// Compiler Build ID: CL-36424714
// Cuda compilation tools, release 13.0, V13.0.88
// Based on NVVM 20.0.0
//

.version 9.0
.target sm_100
.address_size 64

	// .globl	_Z7reduce1PiS_i
// _ZZ7reduce1PiS_iE5sdata has been demoted
// _ZZ7reduce2PiS_iE5sdata has been demoted
// _ZZ7reduce3PiS_jE5sdata has been demoted
// _ZZ7reduce4PiS_jE5sdata has been demoted
// _ZZ7reduce6PiS_iE5sdata has been demoted
// _ZZ7reduce5PiS_iE5sdata has been demoted
// _ZZ8reduce51PiS_iE5sdata has been demoted

.visible .entry _Z7reduce1PiS_i(
	.param .u64 .ptr .align 1 _Z7reduce1PiS_i_param_0,
	.param .u64 .ptr .align 1 _Z7reduce1PiS_i_param_1,
	.param .u32 _Z7reduce1PiS_i_param_2
)
{
	.reg .pred 	%p<5>;
	.reg .b32 	%r<21>;
	.reg .b64 	%rd<9>;
	// demoted variable
	.shared .align 4 .b8 _ZZ7reduce1PiS_iE5sdata[4096];
	ld.param.u64 	%rd2, [_Z7reduce1PiS_i_param_0];
	ld.param.u64 	%rd1, [_Z7reduce1PiS_i_param_1];
	cvta.to.global.u64 	%rd3, %rd2;
	mov.u32 	%r1, %tid.x;
	mov.u32 	%r2, %ctaid.x;
	mov.u32 	%r3, %ntid.x;
	mad.lo.s32 	%r7, %r2, %r3, %r1;
	mul.wide.u32 	%rd4, %r7, 4;
	add.s64 	%rd5, %rd3, %rd4;
	ld.global.u32 	%r8, [%rd5];
	shl.b32 	%r9, %r1, 2;
	mov.u32 	%r10, _ZZ7reduce1PiS_iE5sdata;
	add.s32 	%r4, %r10, %r9;
	st.shared.u32 	[%r4], %r8;
	bar.sync 	0;
	setp.lt.u32 	%p1, %r3, 2;
	@%p1 bra 	$L__BB0_5;
	mov.b32 	%r20, 1;
$L__BB0_2:
	shl.b32 	%r6, %r20, 1;
	add.s32 	%r12, %r6, -1;
	and.b32  	%r13, %r12, %r1;
	setp.ne.s32 	%p2, %r13, 0;
	@%p2 bra 	$L__BB0_4;
	shl.b32 	%r14, %r20, 2;
	add.s32 	%r15, %r4, %r14;
	ld.shared.u32 	%r16, [%r15];
	ld.shared.u32 	%r17, [%r4];
	add.s32 	%r18, %r17, %r16;
	st.shared.u32 	[%r4], %r18;
$L__BB0_4:
	bar.sync 	0;
	setp.lt.u32 	%p3, %r6, %r3;
	mov.u32 	%r20, %r6;
	@%p3 bra 	$L__BB0_2;
$L__BB0_5:
	setp.ne.s32 	%p4, %r1, 0;
	@%p4 bra 	$L__BB0_7;
	ld.shared.u32 	%r19, [_ZZ7reduce1PiS_iE5sdata];
	cvta.to.global.u64 	%rd6, %rd1;
	mul.wide.u32 	%rd7, %r2, 4;
	add.s64 	%rd8, %rd6, %rd7;
	st.global.u32 	[%rd8], %r19;
$L__BB0_7:
	ret;

}
	// .globl	_Z7reduce2PiS_i
.visible .entry _Z7reduce2PiS_i(
	.param .u64 .ptr .align 1 _Z7reduce2PiS_i_param_0,
	.param .u64 .ptr .align 1 _Z7reduce2PiS_i_param_1,
	.param .u32 _Z7reduce2PiS_i_param_2
)
{
	.reg .pred 	%p<5>;
	.reg .b32 	%r<24>;
	.reg .b64 	%rd<9>;
	// demoted variable
	.shared .align 4 .b8 _ZZ7reduce2PiS_iE5sdata[4096];
	ld.param.u64 	%rd2, [_Z7reduce2PiS_i_param_0];
	ld.param.u64 	%rd1, [_Z7reduce2PiS_i_param_1];
	cvta.to.global.u64 	%rd3, %rd2;
	mov.u32 	%r1, %tid.x;
	mov.u32 	%r2, %ctaid.x;
	mov.u32 	%r3, %ntid.x;
	mad.lo.s32 	%r7, %r2, %r3, %r1;
	mul.wide.u32 	%rd4, %r7, 4;
	add.s64 	%rd5, %rd3, %rd4;
	ld.global.u32 	%r8, [%rd5];
	shl.b32 	%r9, %r1, 2;
	mov.u32 	%r10, _ZZ7reduce2PiS_iE5sdata;
	add.s32 	%r11, %r10, %r9;
	st.shared.u32 	[%r11], %r8;
	bar.sync 	0;
	setp.lt.u32 	%p1, %r3, 2;
	@%p1 bra 	$L__BB1_5;
	mov.b32 	%r23, 1;
$L__BB1_2:
	shl.b32 	%r5, %r23, 1;
	mul.lo.s32 	%r6, %r5, %r1;
	setp.ge.u32 	%p2, %r6, %r3;
	@%p2 bra 	$L__BB1_4;
	add.s32 	%r13, %r6, %r23;
	shl.b32 	%r14, %r13, 2;
	add.s32 	%r16, %r10, %r14;
	ld.shared.u32 	%r17, [%r16];
	shl.b32 	%r18, %r6, 2;
	add.s32 	%r19, %r10, %r18;
	ld.shared.u32 	%r20, [%r19];
	add.s32 	%r21, %r20, %r17;
	st.shared.u32 	[%r19], %r21;
$L__BB1_4:
	bar.sync 	0;
	setp.lt.u32 	%p3, %r5, %r3;
	mov.u32 	%r23, %r5;
	@%p3 bra 	$L__BB1_2;
$L__BB1_5:
	setp.ne.s32 	%p4, %r1, 0;
	@%p4 bra 	$L__BB1_7;
	ld.shared.u32 	%r22, [_ZZ7reduce2PiS_iE5sdata];
	cvta.to.global.u64 	%rd6, %rd1;
	mul.wide.u32 	%rd7, %r2, 4;
	add.s64 	%rd8, %rd6, %rd7;
	st.global.u32 	[%rd8], %r22;
$L__BB1_7:
	ret;

}
	// .globl	_Z7reduce3PiS_j
.visible .entry _Z7reduce3PiS_j(
	.param .u64 .ptr .align 1 _Z7reduce3PiS_j_param_0,
	.param .u64 .ptr .align 1 _Z7reduce3PiS_j_param_1,
	.param .u32 _Z7reduce3PiS_j_param_2
)
{
	.reg .pred 	%p<5>;
	.reg .b32 	%r<18>;
	.reg .b64 	%rd<9>;
	// demoted variable
	.shared .align 4 .b8 _ZZ7reduce3PiS_jE5sdata[4096];
	ld.param.u64 	%rd2, [_Z7reduce3PiS_j_param_0];
	ld.param.u64 	%rd1, [_Z7reduce3PiS_j_param_1];
	cvta.to.global.u64 	%rd3, %rd2;
	mov.u32 	%r1, %tid.x;
	mov.u32 	%r2, %ctaid.x;
	mov.u32 	%r17, %ntid.x;
	mad.lo.s32 	%r7, %r2, %r17, %r1;
	mul.wide.u32 	%rd4, %r7, 4;
	add.s64 	%rd5, %rd3, %rd4;
	ld.global.u32 	%r8, [%rd5];
	shl.b32 	%r9, %r1, 2;
	mov.u32 	%r10, _ZZ7reduce3PiS_jE5sdata;
	add.s32 	%r4, %r10, %r9;
	st.shared.u32 	[%r4], %r8;
	bar.sync 	0;
	setp.lt.u32 	%p1, %r17, 2;
	@%p1 bra 	$L__BB2_4;
$L__BB2_1:
	shr.u32 	%r6, %r17, 1;
	setp.ge.u32 	%p2, %r1, %r6;
	@%p2 bra 	$L__BB2_3;
	shl.b32 	%r11, %r6, 2;
	add.s32 	%r12, %r4, %r11;
	ld.shared.u32 	%r13, [%r12];
	ld.shared.u32 	%r14, [%r4];
	add.s32 	%r15, %r14, %r13;
	st.shared.u32 	[%r4], %r15;
$L__BB2_3:
	bar.sync 	0;
	setp.gt.u32 	%p3, %r17, 3;
	mov.u32 	%r17, %r6;
	@%p3 bra 	$L__BB2_1;
$L__BB2_4:
	setp.ne.s32 	%p4, %r1, 0;
	@%p4 bra 	$L__BB2_6;
	ld.shared.u32 	%r16, [_ZZ7reduce3PiS_jE5sdata];
	cvta.to.global.u64 	%rd6, %rd1;
	mul.wide.u32 	%rd7, %r2, 4;
	add.s64 	%rd8, %rd6, %rd7;
	st.global.u32 	[%rd8], %r16;
$L__BB2_6:
	ret;

}
	// .globl	_Z7reduce4PiS_j
.visible .entry _Z7reduce4PiS_j(
	.param .u64 .ptr .align 1 _Z7reduce4PiS_j_param_0,
	.param .u64 .ptr .align 1 _Z7reduce4PiS_j_param_1,
	.param .u32 _Z7reduce4PiS_j_param_2
)
{
	.reg .pred 	%p<6>;
	.reg .b32 	%r<25>;
	.reg .b64 	%rd<11>;
	// demoted variable
	.shared .align 4 .b8 _ZZ7reduce4PiS_jE5sdata[4096];
	ld.param.u64 	%rd1, [_Z7reduce4PiS_j_param_0];
	ld.param.u64 	%rd2, [_Z7reduce4PiS_j_param_1];
	ld.param.u32 	%r8, [_Z7reduce4PiS_j_param_2];
	mov.u32 	%r1, %tid.x;
	mov.u32 	%r2, %ctaid.x;
	mov.u32 	%r24, %ntid.x;
	mul.lo.s32 	%r9, %r24, %r2;
	shl.b32 	%r10, %r9, 1;
	add.s32 	%r4, %r10, %r1;
	shl.b32 	%r11, %r1, 2;
	mov.u32 	%r12, _ZZ7reduce4PiS_jE5sdata;
	add.s32 	%r5, %r12, %r11;
	mov.b32 	%r13, 0;
	st.shared.u32 	[%r5], %r13;
	setp.ge.u32 	%p1, %r4, %r8;
	@%p1 bra 	$L__BB3_2;
	cvta.to.global.u64 	%rd3, %rd1;
	mul.wide.u32 	%rd4, %r4, 4;
	add.s64 	%rd5, %rd3, %rd4;
	ld.global.u32 	%r14, [%rd5];
	add.s32 	%r15, %r4, %r24;
	mul.wide.u32 	%rd6, %r15, 4;
	add.s64 	%rd7, %rd3, %rd6;
	ld.global.u32 	%r16, [%rd7];
	add.s32 	%r17, %r16, %r14;
	st.shared.u32 	[%r5], %r17;
$L__BB3_2:
	bar.sync 	0;
	setp.lt.u32 	%p2, %r24, 2;
	@%p2 bra 	$L__BB3_6;
$L__BB3_3:
	shr.u32 	%r7, %r24, 1;
	setp.ge.u32 	%p3, %r1, %r7;
	@%p3 bra 	$L__BB3_5;
	shl.b32 	%r18, %r7, 2;
	add.s32 	%r19, %r5, %r18;
	ld.shared.u32 	%r20, [%r19];
	ld.shared.u32 	%r21, [%r5];
	add.s32 	%r22, %r21, %r20;
	st.shared.u32 	[%r5], %r22;
$L__BB3_5:
	bar.sync 	0;
	setp.gt.u32 	%p4, %r24, 3;
	mov.u32 	%r24, %r7;
	@%p4 bra 	$L__BB3_3;
$L__BB3_6:
	setp.ne.s32 	%p5, %r1, 0;
	@%p5 bra 	$L__BB3_8;
	ld.shared.u32 	%r23, [_ZZ7reduce4PiS_jE5sdata];
	cvta.to.global.u64 	%rd8, %rd2;
	mul.wide.u32 	%rd9, %r2, 4;
	add.s64 	%rd10, %rd8, %rd9;
	st.global.u32 	[%rd10], %r23;
$L__BB3_8:
	ret;

}
	// .globl	_Z7reduce6PiS_i
.visible .entry _Z7reduce6PiS_i(
	.param .u64 .ptr .align 1 _Z7reduce6PiS_i_param_0,
	.param .u64 .ptr .align 1 _Z7reduce6PiS_i_param_1,
	.param .u32 _Z7reduce6PiS_i_param_2
)
{
	.reg .pred 	%p<8>;
	.reg .b32 	%r<47>;
	.reg .b64 	%rd<11>;
	// demoted variable
	.shared .align 4 .b8 _ZZ7reduce6PiS_iE5sdata[4096];
	ld.param.u64 	%rd1, [_Z7reduce6PiS_i_param_0];
	ld.param.u64 	%rd2, [_Z7reduce6PiS_i_param_1];
	ld.param.u32 	%r6, [_Z7reduce6PiS_i_param_2];
	mov.u32 	%r1, %tid.x;
	mov.u32 	%r2, %ctaid.x;
	mov.u32 	%r3, %ntid.x;
	mul.lo.s32 	%r7, %r3, %r2;
	shl.b32 	%r8, %r7, 1;
	add.s32 	%r4, %r8, %r1;
	shl.b32 	%r9, %r1, 2;
	mov.u32 	%r10, _ZZ7reduce6PiS_iE5sdata;
	add.s32 	%r5, %r10, %r9;
	mov.b32 	%r11, 0;
	st.shared.u32 	[%r5], %r11;
	setp.ge.u32 	%p1, %r4, %r6;
	@%p1 bra 	$L__BB4_2;
	cvta.to.global.u64 	%rd3, %rd1;
	mul.wide.u32 	%rd4, %r4, 4;
	add.s64 	%rd5, %rd3, %rd4;
	ld.global.u32 	%r12, [%rd5];
	add.s32 	%r13, %r4, %r3;
	mul.wide.u32 	%rd6, %r13, 4;
	add.s64 	%rd7, %rd3, %rd6;
	ld.global.u32 	%r14, [%rd7];
	add.s32 	%r15, %r14, %r12;
	st.shared.u32 	[%r5], %r15;
$L__BB4_2:
	bar.sync 	0;
	setp.gt.u32 	%p2, %r1, 511;
	@%p2 bra 	$L__BB4_4;
	ld.shared.u32 	%r16, [%r5+2048];
	ld.shared.u32 	%r17, [%r5];
	add.s32 	%r18, %r17, %r16;
	st.shared.u32 	[%r5], %r18;
$L__BB4_4:
	bar.sync 	0;
	setp.gt.u32 	%p3, %r1, 255;
	@%p3 bra 	$L__BB4_6;
	ld.shared.u32 	%r19, [%r5+1024];
	ld.shared.u32 	%r20, [%r5];
	add.s32 	%r21, %r20, %r19;
	st.shared.u32 	[%r5], %r21;
$L__BB4_6:
	bar.sync 	0;
	setp.gt.u32 	%p4, %r1, 127;
	@%p4 bra 	$L__BB4_8;
	ld.shared.u32 	%r22, [%r5+512];
	ld.shared.u32 	%r23, [%r5];
	add.s32 	%r24, %r23, %r22;
	st.shared.u32 	[%r5], %r24;
$L__BB4_8:
	bar.sync 	0;
	setp.gt.u32 	%p5, %r1, 63;
	@%p5 bra 	$L__BB4_10;
	ld.shared.u32 	%r25, [%r5+256];
	ld.shared.u32 	%r26, [%r5];
	add.s32 	%r27, %r26, %r25;
	st.shared.u32 	[%r5], %r27;
$L__BB4_10:
	bar.sync 	0;
	setp.gt.u32 	%p6, %r1, 31;
	@%p6 bra 	$L__BB4_13;
	ld.shared.u32 	%r28, [%r5+128];
	ld.shared.u32 	%r29, [%r5];
	add.s32 	%r30, %r29, %r28;
	st.shared.u32 	[%r5], %r30;
	bar.sync 	0;
	ld.shared.u32 	%r31, [%r5+64];
	ld.shared.u32 	%r32, [%r5];
	add.s32 	%r33, %r32, %r31;
	st.shared.u32 	[%r5], %r33;
	bar.sync 	0;
	ld.shared.u32 	%r34, [%r5+32];
	ld.shared.u32 	%r35, [%r5];
	add.s32 	%r36, %r35, %r34;
	st.shared.u32 	[%r5], %r36;
	bar.sync 	0;
	ld.shared.u32 	%r37, [%r5+16];
	ld.shared.u32 	%r38, [%r5];
	add.s32 	%r39, %r38, %r37;
	st.shared.u32 	[%r5], %r39;
	bar.sync 	0;
	ld.shared.u32 	%r40, [%r5+8];
	ld.shared.u32 	%r41, [%r5];
	add.s32 	%r42, %r41, %r40;
	st.shared.u32 	[%r5], %r42;
	bar.sync 	0;
	ld.shared.u32 	%r43, [%r5+4];
	ld.shared.u32 	%r44, [%r5];
	add.s32 	%r45, %r44, %r43;
	st.shared.u32 	[%r5], %r45;
	bar.sync 	0;
	setp.ne.s32 	%p7, %r1, 0;
	@%p7 bra 	$L__BB4_13;
	ld.shared.u32 	%r46, [_ZZ7reduce6PiS_iE5sdata];
	cvta.to.global.u64 	%rd8, %rd2;
	mul.wide.u32 	%rd9, %r2, 4;
	add.s64 	%rd10, %rd8, %rd9;
	st.global.u32 	[%rd10], %r46;
$L__BB4_13:
	ret;

}
	// .globl	_Z7reduce5PiS_i
.visible .entry _Z7reduce5PiS_i(
	.param .u64 .ptr .align 1 _Z7reduce5PiS_i_param_0,
	.param .u64 .ptr .align 1 _Z7reduce5PiS_i_param_1,
	.param .u32 _Z7reduce5PiS_i_param_2
)
{
	.reg .pred 	%p<7>;
	.reg .b32 	%r<43>;
	.reg .b64 	%rd<11>;
	// demoted variable
	.shared .align 4 .b8 _ZZ7reduce5PiS_iE5sdata[4096];
	ld.param.u64 	%rd1, [_Z7reduce5PiS_i_param_0];
	ld.param.u64 	%rd2, [_Z7reduce5PiS_i_param_1];
	ld.param.u32 	%r8, [_Z7reduce5PiS_i_param_2];
	mov.u32 	%r1, %tid.x;
	mov.u32 	%r2, %ctaid.x;
	mov.u32 	%r42, %ntid.x;
	mul.lo.s32 	%r9, %r42, %r2;
	shl.b32 	%r10, %r9, 1;
	add.s32 	%r4, %r10, %r1;
	shl.b32 	%r11, %r1, 2;
	mov.u32 	%r12, _ZZ7reduce5PiS_iE5sdata;
	add.s32 	%r5, %r12, %r11;
	mov.b32 	%r13, 0;
	st.shared.u32 	[%r5], %r13;
	setp.ge.u32 	%p1, %r4, %r8;
	@%p1 bra 	$L__BB5_2;
	cvta.to.global.u64 	%rd3, %rd1;
	mul.wide.u32 	%rd4, %r4, 4;
	add.s64 	%rd5, %rd3, %rd4;
	ld.global.u32 	%r14, [%rd5];
	add.s32 	%r15, %r4, %r42;
	mul.wide.u32 	%rd6, %r15, 4;
	add.s64 	%rd7, %rd3, %rd6;
	ld.global.u32 	%r16, [%rd7];
	add.s32 	%r17, %r16, %r14;
	st.shared.u32 	[%r5], %r17;
$L__BB5_2:
	bar.sync 	0;
	setp.lt.u32 	%p2, %r42, 66;
	@%p2 bra 	$L__BB5_6;
$L__BB5_3:
	shr.u32 	%r7, %r42, 1;
	setp.ge.u32 	%p3, %r1, %r7;
	@%p3 bra 	$L__BB5_5;
	shl.b32 	%r18, %r7, 2;
	add.s32 	%r19, %r5, %r18;
	ld.shared.u32 	%r20, [%r19];
	ld.shared.u32 	%r21, [%r5];
	add.s32 	%r22, %r21, %r20;
	st.shared.u32 	[%r5], %r22;
$L__BB5_5:
	bar.sync 	0;
	setp.gt.u32 	%p4, %r42, 131;
	mov.u32 	%r42, %r7;
	@%p4 bra 	$L__BB5_3;
$L__BB5_6:
	setp.gt.u32 	%p5, %r1, 31;
	@%p5 bra 	$L__BB5_9;
	ld.shared.u32 	%r23, [%r5+128];
	ld.shared.u32 	%r24, [%r5];
	add.s32 	%r25, %r24, %r23;
	st.shared.u32 	[%r5], %r25;
	bar.sync 	0;
	ld.shared.u32 	%r26, [%r5+64];
	ld.shared.u32 	%r27, [%r5];
	add.s32 	%r28, %r27, %r26;
	st.shared.u32 	[%r5], %r28;
	bar.sync 	0;
	ld.shared.u32 	%r29, [%r5+32];
	ld.shared.u32 	%r30, [%r5];
	add.s32 	%r31, %r30, %r29;
	st.shared.u32 	[%r5], %r31;
	bar.sync 	0;
	ld.shared.u32 	%r32, [%r5+16];
	ld.shared.u32 	%r33, [%r5];
	add.s32 	%r34, %r33, %r32;
	st.shared.u32 	[%r5], %r34;
	bar.sync 	0;
	ld.shared.u32 	%r35, [%r5+8];
	ld.shared.u32 	%r36, [%r5];
	add.s32 	%r37, %r36, %r35;
	st.shared.u32 	[%r5], %r37;
	bar.sync 	0;
	ld.shared.u32 	%r38, [%r5+4];
	ld.shared.u32 	%r39, [%r5];
	add.s32 	%r40, %r39, %r38;
	st.shared.u32 	[%r5], %r40;
	bar.sync 	0;
	setp.ne.s32 	%p6, %r1, 0;
	@%p6 bra 	$L__BB5_9;
	ld.shared.u32 	%r41, [_ZZ7reduce5PiS_iE5sdata];
	cvta.to.global.u64 	%rd8, %rd2;
	mul.wide.u32 	%rd9, %r2, 4;
	add.s64 	%rd10, %rd8, %rd9;
	st.global.u32 	[%rd10], %r41;
$L__BB5_9:
	ret;

}
	// .globl	_Z8reduce51PiS_i
.visible .entry _Z8reduce51PiS_i(
	.param .u64 .ptr .align 1 _Z8reduce51PiS_i_param_0,
	.param .u64 .ptr .align 1 _Z8reduce51PiS_i_param_1,
	.param .u32 _Z8reduce51PiS_i_param_2
)
{
	.reg .pred 	%p<6>;
	.reg .b32 	%r<36>;
	.reg .b64 	%rd<9>;
	// demoted variable
	.shared .align 4 .b8 _ZZ8reduce51PiS_iE5sdata[4096];
	ld.param.u64 	%rd2, [_Z8reduce51PiS_i_param_0];
	ld.param.u64 	%rd1, [_Z8reduce51PiS_i_param_1];
	cvta.to.global.u64 	%rd3, %rd2;
	mov.u32 	%r1, %tid.x;
	mov.u32 	%r2, %ctaid.x;
	mov.u32 	%r35, %ntid.x;
	mad.lo.s32 	%r7, %r2, %r35, %r1;
	mul.wide.u32 	%rd4, %r7, 4;
	add.s64 	%rd5, %rd3, %rd4;
	ld.global.u32 	%r8, [%rd5];
	shl.b32 	%r9, %r1, 2;
	mov.u32 	%r10, _ZZ8reduce51PiS_iE5sdata;
	add.s32 	%r4, %r10, %r9;
	st.shared.u32 	[%r4], %r8;
	bar.sync 	0;
	setp.lt.u32 	%p1, %r35, 66;
	@%p1 bra 	$L__BB6_4;
$L__BB6_1:
	shr.u32 	%r6, %r35, 1;
	setp.ge.u32 	%p2, %r1, %r6;
	@%p2 bra 	$L__BB6_3;
	shl.b32 	%r11, %r6, 2;
	add.s32 	%r12, %r4, %r11;
	ld.shared.u32 	%r13, [%r12];
	ld.shared.u32 	%r14, [%r4];
	add.s32 	%r15, %r14, %r13;
	st.shared.u32 	[%r4], %r15;
$L__BB6_3:
	bar.sync 	0;
	setp.gt.u32 	%p3, %r35, 131;
	mov.u32 	%r35, %r6;
	@%p3 bra 	$L__BB6_1;
$L__BB6_4:
	setp.gt.u32 	%p4, %r1, 31;
	@%p4 bra 	$L__BB6_7;
	ld.shared.u32 	%r16, [%r4+128];
	ld.shared.u32 	%r17, [%r4];
	add.s32 	%r18, %r17, %r16;
	st.shared.u32 	[%r4], %r18;
	bar.sync 	0;
	ld.shared.u32 	%r19, [%r4+64];
	ld.shared.u32 	%r20, [%r4];
	add.s32 	%r21, %r20, %r19;
	st.shared.u32 	[%r4], %r21;
	bar.sync 	0;
	ld.shared.u32 	%r22, [%r4+32];
	ld.shared.u32 	%r23, [%r4];
	add.s32 	%r24, %r23, %r22;
	st.shared.u32 	[%r4], %r24;
	bar.sync 	0;
	ld.shared.u32 	%r25, [%r4+16];
	ld.shared.u32 	%r26, [%r4];
	add.s32 	%r27, %r26, %r25;
	st.shared.u32 	[%r4], %r27;
	bar.sync 	0;
	ld.shared.u32 	%r28, [%r4+8];
	ld.shared.u32 	%r29, [%r4];
	add.s32 	%r30, %r29, %r28;
	st.shared.u32 	[%r4], %r30;
	bar.sync 	0;
	ld.shared.u32 	%r31, [%r4+4];
	ld.shared.u32 	%r32, [%r4];
	add.s32 	%r33, %r32, %r31;
	st.shared.u32 	[%r4], %r33;
	bar.sync 	0;
	setp.ne.s32 	%p5, %r1, 0;
	@%p5 bra 	$L__BB6_7;
	ld.shared.u32 	%r34, [_ZZ8reduce51PiS_iE5sdata];
	cvta.to.global.u64 	%rd6, %rd1;
	mul.wide.u32 	%rd7, %r2, 4;
	add.s64 	%rd8, %rd6, %rd7;
	st.global.u32 	[%rd8], %r34;
$L__BB6_7:
	ret;

}


// ===== COMPILED SASS (sm_100) =====

	.target	sm_100

	.elftype	@"ET_EXEC"


//--------------------- .note.nv.tkinfo           --------------------------
	.section	.note.nv.tkinfo,"",@"SHT_NOTE"
	.sectionflags	@"SHF_NOTE_NV_TKINFO"
	.tkinfo
        /*0018*/ 	.word	0x00000002
        /*0030*/ 	.string	""
        /*0030*/ 	.string	"ptxas"
        /*0030*/ 	.string	"Cuda compilation tools, release 13.0, V13.0.88"
        /*0030*/ 	.string	"Build cuda_13.0.r13.0/compiler.36424714_0"
        /*0030*/ 	.string	"-arch sm_100 -m 64 "



//--------------------- .note.nv.cuinfo           --------------------------
	.section	.note.nv.cuinfo,"",@"SHT_NOTE"
	.sectionflags	@"SHF_NOTE_NV_CUINFO"
        /*0018*/ 	.short	0x0002
        /*001a*/ 	.short	0x0064
        /*001c*/ 	.short	0x0082
	.zero		2


//--------------------- .nv.info                  --------------------------
	.section	.nv.info,"",@"SHT_CUDA_INFO"
	.align	4


	//----- nvinfo : EIATTR_REGCOUNT
	.align		4
        /*0000*/ 	.byte	0x04, 0x2f
        /*0002*/ 	.short	(.L_1 - .L_0)
	.align		4
.L_0:
        /*0004*/ 	.word	index@(_Z7reduce1PiS_i)
        /*0008*/ 	.word	0x0000000b


	//----- nvinfo : EIATTR_FRAME_SIZE
	.align		4
.L_1:
        /*000c*/ 	.byte	0x04, 0x11
        /*000e*/ 	.short	(.L_3 - .L_2)
	.align		4
.L_2:
        /*0010*/ 	.word	index@(_Z7reduce1PiS_i)
        /*0014*/ 	.word	0x00000000


	//----- nvinfo : EIATTR_REGCOUNT
	.align		4
.L_3:
        /*0018*/ 	.byte	0x04, 0x2f
        /*001a*/ 	.short	(.L_5 - .L_4)
	.align		4
.L_4:
        /*001c*/ 	.word	index@(_Z7reduce2PiS_i)
        /*0020*/ 	.word	0x0000000a


	//----- nvinfo : EIATTR_FRAME_SIZE
	.align		4
.L_5:
        /*0024*/ 	.byte	0x04, 0x11
        /*0026*/ 	.short	(.L_7 - .L_6)
	.align		4
.L_6:
        /*0028*/ 	.word	index@(_Z7reduce2PiS_i)
        /*002c*/ 	.word	0x00000000


	//----- nvinfo : EIATTR_REGCOUNT
	.align		4
.L_7:
        /*0030*/ 	.byte	0x04, 0x2f
        /*0032*/ 	.short	(.L_9 - .L_8)
	.align		4
.L_8:
        /*0034*/ 	.word	index@(_Z7reduce3PiS_j)
        /*0038*/ 	.word	0x0000000b


	//----- nvinfo : EIATTR_FRAME_SIZE
	.align		4
.L_9:
        /*003c*/ 	.byte	0x04, 0x11
        /*003e*/ 	.short	(.L_11 - .L_10)
	.align		4
.L_10:
        /*0040*/ 	.word	index@(_Z7reduce3PiS_j)
        /*0044*/ 	.word	0x00000000


	//----- nvinfo : EIATTR_REGCOUNT
	.align		4
.L_11:
        /*0048*/ 	.byte	0x04, 0x2f
        /*004a*/ 	.short	(.L_13 - .L_12)
	.align		4
.L_12:
        /*004c*/ 	.word	index@(_Z7reduce4PiS_j)
        /*0050*/ 	.word	0x0000000e


	//----- nvinfo : EIATTR_FRAME_SIZE
	.align		4
.L_13:
        /*0054*/ 	.byte	0x04, 0x11
        /*0056*/ 	.short	(.L_15 - .L_14)
	.align		4
.L_14:
        /*0058*/ 	.word	index@(_Z7reduce4PiS_j)
        /*005c*/ 	.word	0x00000000


	//----- nvinfo : EIATTR_REGCOUNT
	.align		4
.L_15:
        /*0060*/ 	.byte	0x04, 0x2f
        /*0062*/ 	.short	(.L_17 - .L_16)
	.align		4
.L_16:
        /*0064*/ 	.word	index@(_Z7reduce6PiS_i)
        /*0068*/ 	.word	0x0000000c


	//----- nvinfo : EIATTR_FRAME_SIZE
	.align		4
.L_17:
        /*006c*/ 	.byte	0x04, 0x11
        /*006e*/ 	.short	(.L_19 - .L_18)
	.align		4
.L_18:
        /*0070*/ 	.word	index@(_Z7reduce6PiS_i)
        /*0074*/ 	.word	0x00000000


	//----- nvinfo : EIATTR_REGCOUNT
	.align		4
.L_19:
        /*0078*/ 	.byte	0x04, 0x2f
        /*007a*/ 	.short	(.L_21 - .L_20)
	.align		4
.L_20:
        /*007c*/ 	.word	index@(_Z7reduce5PiS_i)
        /*0080*/ 	.word	0x0000000d


	//----- nvinfo : EIATTR_FRAME_SIZE
	.align		4
.L_21:
        /*0084*/ 	.byte	0x04, 0x11
        /*0086*/ 	.short	(.L_23 - .L_22)
	.align		4
.L_22:
        /*0088*/ 	.word	index@(_Z7reduce5PiS_i)
        /*008c*/ 	.word	0x00000000


	//----- nvinfo : EIATTR_REGCOUNT
	.align		4
.L_23:
        /*0090*/ 	.byte	0x04, 0x2f
        /*0092*/ 	.short	(.L_25 - .L_24)
	.align		4
.L_24:
        /*0094*/ 	.word	index@(_Z8reduce51PiS_i)
        /*0098*/ 	.word	0x0000000b


	//----- nvinfo : EIATTR_FRAME_SIZE
	.align		4
.L_25:
        /*009c*/ 	.byte	0x04, 0x11
        /*009e*/ 	.short	(.L_27 - .L_26)
	.align		4
.L_26:
        /*00a0*/ 	.word	index@(_Z8reduce51PiS_i)
        /*00a4*/ 	.word	0x00000000


	//----- nvinfo : EIATTR_MIN_STACK_SIZE
	.align		4
.L_27:
        /*00a8*/ 	.byte	0x04, 0x12
        /*00aa*/ 	.short	(.L_29 - .L_28)
	.align		4
.L_28:
        /*00ac*/ 	.word	index@(_Z8reduce51PiS_i)
        /*00b0*/ 	.word	0x00000000


	//----- nvinfo : EIATTR_MIN_STACK_SIZE
	.align		4
.L_29:
        /*00b4*/ 	.byte	0x04, 0x12
        /*00b6*/ 	.short	(.L_31 - .L_30)
	.align		4
.L_30:
        /*00b8*/ 	.word	index@(_Z7reduce5PiS_i)
        /*00bc*/ 	.word	0x00000000


	//----- nvinfo : EIATTR_MIN_STACK_SIZE
	.align		4
.L_31:
        /*00c0*/ 	.byte	0x04, 0x12
        /*00c2*/ 	.short	(.L_33 - .L_32)
	.align		4
.L_32:
        /*00c4*/ 	.word	index@(_Z7reduce6PiS_i)
        /*00c8*/ 	.word	0x00000000


	//----- nvinfo : EIATTR_MIN_STACK_SIZE
	.align		4
.L_33:
        /*00cc*/ 	.byte	0x04, 0x12
        /*00ce*/ 	.short	(.L_35 - .L_34)
	.align		4
.L_34:
        /*00d0*/ 	.word	index@(_Z7reduce4PiS_j)
        /*00d4*/ 	.word	0x00000000


	//----- nvinfo : EIATTR_MIN_STACK_SIZE
	.align		4
.L_35:
        /*00d8*/ 	.byte	0x04, 0x12
        /*00da*/ 	.short	(.L_37 - .L_36)
	.align		4
.L_36:
        /*00dc*/ 	.word	index@(_Z7reduce3PiS_j)
        /*00e0*/ 	.word	0x00000000


	//----- nvinfo : EIATTR_MIN_STACK_SIZE
	.align		4
.L_37:
        /*00e4*/ 	.byte	0x04, 0x12
        /*00e6*/ 	.short	(.L_39 - .L_38)
	.align		4
.L_38:
        /*00e8*/ 	.word	index@(_Z7reduce2PiS_i)
        /*00ec*/ 	.word	0x00000000


	//----- nvinfo : EIATTR_MIN_STACK_SIZE
	.align		4
.L_39:
        /*00f0*/ 	.byte	0x04, 0x12
        /*00f2*/ 	.short	(.L_41 - .L_40)
	.align		4
.L_40:
        /*00f4*/ 	.word	index@(_Z7reduce1PiS_i)
        /*00f8*/ 	.word	0x00000000
.L_41:


//--------------------- .nv.compat                --------------------------
	.section	.nv.compat,"",@"SHT_CUDA_COMPAT_INFO"
	.align	4
        /*0000*/ 	.byte	0x02, 0x09, 0x00, 0x00, 0x02, 0x02, 0x01, 0x00, 0x02, 0x05, 0x05, 0x00, 0x03, 0x07, 0x01, 0x01
        /*0010*/ 	.byte	0x02, 0x03, 0x00, 0x00, 0x02, 0x06, 0x01, 0x00, 0x04, 0x0b, 0x08, 0x00, 0x09, 0x00, 0x00, 0x00
        /*0020*/ 	.byte	0x00, 0x00, 0x00, 0x00


//--------------------- .nv.info._Z8reduce51PiS_i --------------------------
	.section	.nv.info._Z8reduce51PiS_i,"",@"SHT_CUDA_INFO"
	.sectionflags	@""
	.align	4


	//----- nvinfo : EIATTR_CUDA_API_VERSION
	.align		4
        /*0000*/ 	.byte	0x04, 0x37
        /*0002*/ 	.short	(.L_43 - .L_42)
.L_42:
        /*0004*/ 	.word	0x00000082


	//----- nvinfo : EIATTR_KPARAM_INFO
	.align		4
.L_43:
        /*0008*/ 	.byte	0x04, 0x17
        /*000a*/ 	.short	(.L_45 - .L_44)
.L_44:
        /*000c*/ 	.word	0x00000000
        /*0010*/ 	.short	0x0002
        /*0012*/ 	.short	0x0010
        /*0014*/ 	.byte	0x00, 0xf0, 0x11, 0x00


	//----- nvinfo : EIATTR_KPARAM_INFO
	.align		4
.L_45:
        /*0018*/ 	.byte	0x04, 0x17
        /*001a*/ 	.short	(.L_47 - .L_46)
.L_46:
        /*001c*/ 	.word	0x00000000
        /*0020*/ 	.short	0x0001
        /*0022*/ 	.short	0x0008
        /*0024*/ 	.byte	0x00, 0xf5, 0x21, 0x00


	//----- nvinfo : EIATTR_KPARAM_INFO
	.align		4
.L_47:
        /*0028*/ 	.byte	0x04, 0x17
        /*002a*/ 	.short	(.L_49 - .L_48)
.L_48:
        /*002c*/ 	.word	0x00000000
        /*0030*/ 	.short	0x0000
        /*0032*/ 	.short	0x0000
        /*0034*/ 	.byte	0x00, 0xf5, 0x21, 0x00


	//----- nvinfo : EIATTR_SPARSE_MMA_MASK
	.align		4
.L_49:
        /*0038*/ 	.byte	0x03, 0x50
        /*003a*/ 	.short	0x0000


	//----- nvinfo : EIATTR_MAXREG_COUNT
	.align		4
        /*003c*/ 	.byte	0x03, 0x1b
        /*003e*/ 	.short	0x00ff


	//----- nvinfo : EIATTR_NUM_BARRIERS
	.align		4
        /*0040*/ 	.byte	0x02, 0x4c
        /*0042*/ 	.byte	0x01
	.zero		1


	//----- nvinfo : EIATTR_MERCURY_ISA_VERSION
	.align		4
        /*0044*/ 	.byte	0x03, 0x5f
        /*0046*/ 	.short	0x0101


	//----- nvinfo : EIATTR_VRC_CTA_INIT_COUNT
	.align		4
        /*0048*/ 	.byte	0x02, 0x4a
	.zero		1
	.zero		1


	//----- nvinfo : EIATTR_EXIT_INSTR_OFFSETS
	.align		4
        /*004c*/ 	.byte	0x04, 0x1c
        /*004e*/ 	.short	(.L_51 - .L_50)


	//   ....[0]....
.L_50:
        /*0050*/ 	.word	0x000001e0


	//   ....[1]....
        /*0054*/ 	.word	0x000003e0


	//   ....[2]....
        /*0058*/ 	.word	0x00000460


	//----- nvinfo : EIATTR_CBANK_PARAM_SIZE
	.align		4
.L_51:
        /*005c*/ 	.byte	0x03, 0x19
        /*005e*/ 	.short	0x0014


	//----- nvinfo : EIATTR_PARAM_CBANK
	.align		4
        /*0060*/ 	.byte	0x04, 0x0a
        /*0062*/ 	.short	(.L_53 - .L_52)
	.align		4
.L_52:
        /*0064*/ 	.word	index@(.nv.constant0._Z8reduce51PiS_i)
        /*0068*/ 	.short	0x0380
        /*006a*/ 	.short	0x0014


	//----- nvinfo : EIATTR_SW_WAR
	.align		4
.L_53:
        /*006c*/ 	.byte	0x04, 0x36
        /*006e*/ 	.short	(.L_55 - .L_54)
.L_54:
        /*0070*/ 	.word	0x00000008
.L_55:


//--------------------- .nv.info._Z7reduce5PiS_i  --------------------------
	.section	.nv.info._Z7reduce5PiS_i,"",@"SHT_CUDA_INFO"
	.sectionflags	@""
	.align	4


	//----- nvinfo : EIATTR_CUDA_API_VERSION
	.align		4
        /*0000*/ 	.byte	0x04, 0x37
        /*0002*/ 	.short	(.L_57 - .L_56)
.L_56:
        /*0004*/ 	.word	0x00000082


	//----- nvinfo : EIATTR_KPARAM_INFO
	.align		4
.L_57:
        /*0008*/ 	.byte	0x04, 0x17
        /*000a*/ 	.short	(.L_59 - .L_58)
.L_58:
        /*000c*/ 	.word	0x00000000
        /*0010*/ 	.short	0x0002
        /*0012*/ 	.short	0x0010
        /*0014*/ 	.byte	0x00, 0xf0, 0x11, 0x00


	//----- nvinfo : EIATTR_KPARAM_INFO
	.align		4
.L_59:
        /*0018*/ 	.byte	0x04, 0x17
        /*001a*/ 	.short	(.L_61 - .L_60)
.L_60:
        /*001c*/ 	.word	0x00000000
        /*0020*/ 	.short	0x0001
        /*0022*/ 	.short	0x0008
        /*0024*/ 	.byte	0x00, 0xf5, 0x21, 0x00


	//----- nvinfo : EIATTR_KPARAM_INFO
	.align		4
.L_61:
        /*0028*/ 	.byte	0x04, 0x17
        /*002a*/ 	.short	(.L_63 - .L_62)
.L_62:
        /*002c*/ 	.word	0x00000000
        /*0030*/ 	.short	0x0000
        /*0032*/ 	.short	0x0000
        /*0034*/ 	.byte	0x00, 0xf5, 0x21, 0x00


	//----- nvinfo : EIATTR_SPARSE_MMA_MASK
	.align		4
.L_63:
        /*0038*/ 	.byte	0x03, 0x50
        /*003a*/ 	.short	0x0000


	//----- nvinfo : EIATTR_MAXREG_COUNT
	.align		4
        /*003c*/ 	.byte	0x03, 0x1b
        /*003e*/ 	.short	0x00ff


	//----- nvinfo : EIATTR_NUM_BARRIERS
	.align		4
        /*0040*/ 	.byte	0x02, 0x4c
        /*0042*/ 	.byte	0x01
	.zero		1


	//----- nvinfo : EIATTR_MERCURY_ISA_VERSION
	.align		4
        /*0044*/ 	.byte	0x03, 0x5f
        /*0046*/ 	.short	0x0101


	//----- nvinfo : EIATTR_VRC_CTA_INIT_COUNT
	.align		4
        /*0048*/ 	.byte	0x02, 0x4a
	.zero		1
	.zero		1


	//----- nvinfo : EIATTR_EXIT_INSTR_OFFSETS
	.align		4
        /*004c*/ 	.byte	0x04, 0x1c
        /*004e*/ 	.short	(.L_65 - .L_64)


	//   ....[0]....
.L_64:
        /*0050*/ 	.word	0x00000260


	//   ....[1]....
        /*0054*/ 	.word	0x00000460


	//   ....[2]....
        /*0058*/ 	.word	0x000004e0


	//----- nvinfo : EIATTR_CBANK_PARAM_SIZE
	.align		4
.L_65:
        /*005c*/ 	.byte	0x03, 0x19
        /*005e*/ 	.short	0x0014


	//----- nvinfo : EIATTR_PARAM_CBANK
	.align		4
        /*0060*/ 	.byte	0x04, 0x0a
        /*0062*/ 	.short	(.L_67 - .L_66)
	.align		4
.L_66:
        /*0064*/ 	.word	index@(.nv.constant0._Z7reduce5PiS_i)
        /*0068*/ 	.short	0x0380
        /*006a*/ 	.short	0x0014


	//----- nvinfo : EIATTR_SW_WAR
	.align		4
.L_67:
        /*006c*/ 	.byte	0x04, 0x36
        /*006e*/ 	.short	(.L_69 - .L_68)
.L_68:
        /*0070*/ 	.word	0x00000008
.L_69:


//--------------------- .nv.info._Z7reduce6PiS_i  --------------------------
	.section	.nv.info._Z7reduce6PiS_i,"",@"SHT_CUDA_INFO"
	.sectionflags	@""
	.align	4


	//----- nvinfo : EIATTR_CUDA_API_VERSION
	.align		4
        /*0000*/ 	.byte	0x04, 0x37
        /*0002*/ 	.short	(.L_71 - .L_70)
.L_70:
        /*0004*/ 	.word	0x00000082


	//----- nvinfo : EIATTR_KPARAM_INFO
	.align		4
.L_71:
        /*0008*/ 	.byte	0x04, 0x17
        /*000a*/ 	.short	(.L_73 - .L_72)
.L_72:
        /*000c*/ 	.word	0x00000000
        /*0010*/ 	.short	0x0002
        /*0012*/ 	.short	0x0010
        /*0014*/ 	.byte	0x00, 0xf0, 0x11, 0x00


	//----- nvinfo : EIATTR_KPARAM_INFO
	.align		4
.L_73:
        /*0018*/ 	.byte	0x04, 0x17
        /*001a*/ 	.short	(.L_75 - .L_74)
.L_74:
        /*001c*/ 	.word	0x00000000
        /*0020*/ 	.short	0x0001
        /*0022*/ 	.short	0x0008
        /*0024*/ 	.byte	0x00, 0xf5, 0x21, 0x00


	//----- nvinfo : EIATTR_KPARAM_INFO
	.align		4
.L_75:
        /*0028*/ 	.byte	0x04, 0x17
        /*002a*/ 	.short	(.L_77 - .L_76)
.L_76:
        /*002c*/ 	.word	0x00000000
        /*0030*/ 	.short	0x0000
        /*0032*/ 	.short	0x0000
        /*0034*/ 	.byte	0x00, 0xf5, 0x21, 0x00


	//----- nvinfo : EIATTR_SPARSE_MMA_MASK
	.align		4
.L_77:
        /*0038*/ 	.byte	0x03, 0x50
        /*003a*/ 	.short	0x0000


	//----- nvinfo : EIATTR_MAXREG_COUNT
	.align		4
        /*003c*/ 	.byte	0x03, 0x1b
        /*003e*/ 	.short	0x00ff


	//----- nvinfo : EIATTR_NUM_BARRIERS
	.align		4
        /*0040*/ 	.byte	0x02, 0x4c
        /*0042*/ 	.byte	0x01
	.zero		1


	//----- nvinfo : EIATTR_MERCURY_ISA_VERSION
	.align		4
        /*0044*/ 	.byte	0x03, 0x5f
        /*0046*/ 	.short	0x0101


	//----- nvinfo : EIATTR_VRC_CTA_INIT_COUNT
	.align		4
        /*0048*/ 	.byte	0x02, 0x4a
	.zero		1
	.zero		1


	//----- nvinfo : EIATTR_EXIT_INSTR_OFFSETS
	.align		4
        /*004c*/ 	.byte	0x04, 0x1c
        /*004e*/ 	.short	(.L_79 - .L_78)


	//   ....[0]....
.L_78:
        /*0050*/ 	.word	0x00000300


	//   ....[1]....
        /*0054*/ 	.word	0x00000500


	//   ....[2]....
        /*0058*/ 	.word	0x00000550


	//----- nvinfo : EIATTR_CBANK_PARAM_SIZE
	.align		4
.L_79:
        /*005c*/ 	.byte	0x03, 0x19
        /*005e*/ 	.short	0x0014


	//----- nvinfo : EIATTR_PARAM_CBANK
	.align		4
        /*0060*/ 	.byte	0x04, 0x0a
        /*0062*/ 	.short	(.L_81 - .L_80)
	.align		4
.L_80:
        /*0064*/ 	.word	index@(.nv.constant0._Z7reduce6PiS_i)
        /*0068*/ 	.short	0x0380
        /*006a*/ 	.short	0x0014


	//----- nvinfo : EIATTR_SW_WAR
	.align		4
.L_81:
        /*006c*/ 	.byte	0x04, 0x36
        /*006e*/ 	.short	(.L_83 - .L_82)
.L_82:
        /*0070*/ 	.word	0x00000008
.L_83:


//--------------------- .nv.info._Z7reduce4PiS_j  --------------------------
	.section	.nv.info._Z7reduce4PiS_j,"",@"SHT_CUDA_INFO"
	.sectionflags	@""
	.align	4


	//----- nvinfo : EIATTR_CUDA_API_VERSION
	.align		4
        /*0000*/ 	.byte	0x04, 0x37
        /*0002*/ 	.short	(.L_85 - .L_84)
.L_84:
        /*0004*/ 	.word	0x00000082


	//----- nvinfo : EIATTR_KPARAM_INFO
	.align		4
.L_85:
        /*0008*/ 	.byte	0x04, 0x17
        /*000a*/ 	.short	(.L_87 - .L_86)
.L_86:
        /*000c*/ 	.word	0x00000000
        /*0010*/ 	.short	0x0002
        /*0012*/ 	.short	0x0010
        /*0014*/ 	.byte	0x00, 0xf0, 0x11, 0x00


	//----- nvinfo : EIATTR_KPARAM_INFO
	.align		4
.L_87:
        /*0018*/ 	.byte	0x04, 0x17
        /*001a*/ 	.short	(.L_89 - .L_88)
.L_88:
        /*001c*/ 	.word	0x00000000
        /*0020*/ 	.short	0x0001
        /*0022*/ 	.short	0x0008
        /*0024*/ 	.byte	0x00, 0xf5, 0x21, 0x00


	//----- nvinfo : EIATTR_KPARAM_INFO
	.align		4
.L_89:
        /*0028*/ 	.byte	0x04, 0x17
        /*002a*/ 	.short	(.L_91 - .L_90)
.L_90:
        /*002c*/ 	.word	0x00000000
        /*0030*/ 	.short	0x0000
        /*0032*/ 	.short	0x0000
        /*0034*/ 	.byte	0x00, 0xf5, 0x21, 0x00


	//----- nvinfo : EIATTR_SPARSE_MMA_MASK
	.align		4
.L_91:
        /*0038*/ 	.byte	0x03, 0x50
        /*003a*/ 	.short	0x0000


	//----- nvinfo : EIATTR_MAXREG_COUNT
	.align		4
        /*003c*/ 	.byte	0x03, 0x1b
        /*003e*/ 	.short	0x00ff


	//----- nvinfo : EIATTR_NUM_BARRIERS
	.align		4
        /*0040*/ 	.byte	0x02, 0x4c
        /*0042*/ 	.byte	0x01
	.zero		1


	//----- nvinfo : EIATTR_MERCURY_ISA_VERSION
	.align		4
        /*0044*/ 	.byte	0x03, 0x5f
        /*0046*/ 	.short	0x0101


	//----- nvinfo : EIATTR_VRC_CTA_INIT_COUNT
	.align		4
        /*0048*/ 	.byte	0x02, 0x4a
	.zero		1
	.zero		1


	//----- nvinfo : EIATTR_EXIT_INSTR_OFFSETS
	.align		4
        /*004c*/ 	.byte	0x04, 0x1c
        /*004e*/ 	.short	(.L_93 - .L_92)


	//   ....[0]....
.L_92:
        /*0050*/ 	.word	0x00000260


	//   ....[1]....
        /*0054*/ 	.word	0x000002e0


	//----- nvinfo : EIATTR_CBANK_PARAM_SIZE
	.align		4
.L_93:
        /*0058*/ 	.byte	0x03, 0x19
        /*005a*/ 	.short	0x0014


	//----- nvinfo : EIATTR_PARAM_CBANK
	.align		4
        /*005c*/ 	.byte	0x04, 0x0a
        /*005e*/ 	.short	(.L_95 - .L_94)
	.align		4
.L_94:
        /*0060*/ 	.word	index@(.nv.constant0._Z7reduce4PiS_j)
        /*0064*/ 	.short	0x0380
        /*0066*/ 	.short	0x0014


	//----- nvinfo : EIATTR_SW_WAR
	.align		4
.L_95:
        /*0068*/ 	.byte	0x04, 0x36
        /*006a*/ 	.short	(.L_97 - .L_96)
.L_96:
        /*006c*/ 	.word	0x00000008
.L_97:


//--------------------- .nv.info._Z7reduce3PiS_j  --------------------------
	.section	.nv.info._Z7reduce3PiS_j,"",@"SHT_CUDA_INFO"
	.sectionflags	@""
	.align	4


	//----- nvinfo : EIATTR_CUDA_API_VERSION
	.align		4
        /*0000*/ 	.byte	0x04, 0x37
        /*0002*/ 	.short	(.L_99 - .L_98)
.L_98:
        /*0004*/ 	.word	0x00000082


	//----- nvinfo : EIATTR_KPARAM_INFO
	.align		4
.L_99:
        /*0008*/ 	.byte	0x04, 0x17
        /*000a*/ 	.short	(.L_101 - .L_100)
.L_100:
        /*000c*/ 	.word	0x00000000
        /*0010*/ 	.short	0x0002
        /*0012*/ 	.short	0x0010
        /*0014*/ 	.byte	0x00, 0xf0, 0x11, 0x00


	//----- nvinfo : EIATTR_KPARAM_INFO
	.align		4
.L_101:
        /*0018*/ 	.byte	0x04, 0x17
        /*001a*/ 	.short	(.L_103 - .L_102)
.L_102:
        /*001c*/ 	.word	0x00000000
        /*0020*/ 	.short	0x0001
        /*0022*/ 	.short	0x0008
        /*0024*/ 	.byte	0x00, 0xf5, 0x21, 0x00


	//----- nvinfo : EIATTR_KPARAM_INFO
	.align		4
.L_103:
        /*0028*/ 	.byte	0x04, 0x17
        /*002a*/ 	.short	(.L_105 - .L_104)
.L_104:
        /*002c*/ 	.word	0x00000000
        /*0030*/ 	.short	0x0000
        /*0032*/ 	.short	0x0000
        /*0034*/ 	.byte	0x00, 0xf5, 0x21, 0x00


	//----- nvinfo : EIATTR_SPARSE_MMA_MASK
	.align		4
.L_105:
        /*0038*/ 	.byte	0x03, 0x50
        /*003a*/ 	.short	0x0000


	//----- nvinfo : EIATTR_MAXREG_COUNT
	.align		4
        /*003c*/ 	.byte	0x03, 0x1b
        /*003e*/ 	.short	0x00ff


	//----- nvinfo : EIATTR_NUM_BARRIERS
	.align		4
        /*0040*/ 	.byte	0x02, 0x4c
        /*0042*/ 	.byte	0x01
	.zero		1


	//----- nvinfo : EIATTR_MERCURY_ISA_VERSION
	.align		4
        /*0044*/ 	.byte	0x03, 0x5f
        /*0046*/ 	.short	0x0101


	//----- nvinfo : EIATTR_VRC_CTA_INIT_COUNT
	.align		4
        /*0048*/ 	.byte	0x02, 0x4a
	.zero		1
	.zero		1


	//----- nvinfo : EIATTR_EXIT_INSTR_OFFSETS
	.align		4
        /*004c*/ 	.byte	0x04, 0x1c
        /*004e*/ 	.short	(.L_107 - .L_106)


	//   ....[0]....
.L_106:
        /*0050*/ 	.word	0x000001e0


	//   ....[1]....
        /*0054*/ 	.word	0x00000260


	//----- nvinfo : EIATTR_CBANK_PARAM_SIZE
	.align		4
.L_107:
        /*0058*/ 	.byte	0x03, 0x19
        /*005a*/ 	.short	0x0014


	//----- nvinfo : EIATTR_PARAM_CBANK
	.align		4
        /*005c*/ 	.byte	0x04, 0x0a
        /*005e*/ 	.short	(.L_109 - .L_108)
	.align		4
.L_108:
        /*0060*/ 	.word	index@(.nv.constant0._Z7reduce3PiS_j)
        /*0064*/ 	.short	0x0380
        /*0066*/ 	.short	0x0014


	//----- nvinfo : EIATTR_SW_WAR
	.align		4
.L_109:
        /*0068*/ 	.byte	0x04, 0x36
        /*006a*/ 	.short	(.L_111 - .L_110)
.L_110:
        /*006c*/ 	.word	0x00000008
.L_111:


//--------------------- .nv.info._Z7reduce2PiS_i  --------------------------
	.section	.nv.info._Z7reduce2PiS_i,"",@"SHT_CUDA_INFO"
	.sectionflags	@""
	.align	4


	//----- nvinfo : EIATTR_CUDA_API_VERSION
	.align		4
        /*0000*/ 	.byte	0x04, 0x37
        /*0002*/ 	.short	(.L_113 - .L_112)
.L_112:
        /*0004*/ 	.word	0x00000082


	//----- nvinfo : EIATTR_KPARAM_INFO
	.align		4
.L_113:
        /*0008*/ 	.byte	0x04, 0x17
        /*000a*/ 	.short	(.L_115 - .L_114)
.L_114:
        /*000c*/ 	.word	0x00000000
        /*0010*/ 	.short	0x0002
        /*0012*/ 	.short	0x0010
        /*0014*/ 	.byte	0x00, 0xf0, 0x11, 0x00


	//----- nvinfo : EIATTR_KPARAM_INFO
	.align		4
.L_115:
        /*0018*/ 	.byte	0x04, 0x17
        /*001a*/ 	.short	(.L_117 - .L_116)
.L_116:
        /*001c*/ 	.word	0x00000000
        /*0020*/ 	.short	0x0001
        /*0022*/ 	.short	0x0008
        /*0024*/ 	.byte	0x00, 0xf5, 0x21, 0x00


	//----- nvinfo : EIATTR_KPARAM_INFO
	.align		4
.L_117:
        /*0028*/ 	.byte	0x04, 0x17
        /*002a*/ 	.short	(.L_119 - .L_118)
.L_118:
        /*002c*/ 	.word	0x00000000
        /*0030*/ 	.short	0x0000
        /*0032*/ 	.short	0x0000
        /*0034*/ 	.byte	0x00, 0xf5, 0x21, 0x00


	//----- nvinfo : EIATTR_SPARSE_MMA_MASK
	.align		4
.L_119:
        /*0038*/ 	.byte	0x03, 0x50
        /*003a*/ 	.short	0x0000


	//----- nvinfo : EIATTR_MAXREG_COUNT
	.align		4
        /*003c*/ 	.byte	0x03, 0x1b
        /*003e*/ 	.short	0x00ff


	//----- nvinfo : EIATTR_NUM_BARRIERS
	.align		4
        /*0040*/ 	.byte	0x02, 0x4c
        /*0042*/ 	.byte	0x01
	.zero		1


	//----- nvinfo : EIATTR_MERCURY_ISA_VERSION
	.align		4
        /*0044*/ 	.byte	0x03, 0x5f
        /*0046*/ 	.short	0x0101


	//----- nvinfo : EIATTR_VRC_CTA_INIT_COUNT
	.align		4
        /*0048*/ 	.byte	0x02, 0x4a
	.zero		1
	.zero		1


	//----- nvinfo : EIATTR_EXIT_INSTR_OFFSETS
	.align		4
        /*004c*/ 	.byte	0x04, 0x1c
        /*004e*/ 	.short	(.L_121 - .L_120)


	//   ....[0]....
.L_120:
        /*0050*/ 	.word	0x00000210


	//   ....[1]....
        /*0054*/ 	.word	0x00000290


	//----- nvinfo : EIATTR_CBANK_PARAM_SIZE
	.align		4
.L_121:
        /*0058*/ 	.byte	0x03, 0x19
        /*005a*/ 	.short	0x0014


	//----- nvinfo : EIATTR_PARAM_CBANK
	.align		4
        /*005c*/ 	.byte	0x04, 0x0a
        /*005e*/ 	.short	(.L_123 - .L_122)
	.align		4
.L_122:
        /*0060*/ 	.word	index@(.nv.constant0._Z7reduce2PiS_i)
        /*0064*/ 	.short	0x0380
        /*0066*/ 	.short	0x0014


	//----- nvinfo : EIATTR_SW_WAR
	.align		4
.L_123:
        /*0068*/ 	.byte	0x04, 0x36
        /*006a*/ 	.short	(.L_125 - .L_124)
.L_124:
        /*006c*/ 	.word	0x00000008
.L_125:


//--------------------- .nv.info._Z7reduce1PiS_i  --------------------------
	.section	.nv.info._Z7reduce1PiS_i,"",@"SHT_CUDA_INFO"
	.sectionflags	@""
	.align	4


	//----- nvinfo : EIATTR_CUDA_API_VERSION
	.align		4
        /*0000*/ 	.byte	0x04, 0x37
        /*0002*/ 	.short	(.L_127 - .L_126)
.L_126:
        /*0004*/ 	.word	0x00000082


	//----- nvinfo : EIATTR_KPARAM_INFO
	.align		4
.L_127:
        /*0008*/ 	.byte	0x04, 0x17
        /*000a*/ 	.short	(.L_129 - .L_128)
.L_128:
        /*000c*/ 	.word	0x00000000
        /*0010*/ 	.short	0x0002
        /*0012*/ 	.short	0x0010
        /*0014*/ 	.byte	0x00, 0xf0, 0x11, 0x00


	//----- nvinfo : EIATTR_KPARAM_INFO
	.align		4
.L_129:
        /*0018*/ 	.byte	0x04, 0x17
        /*001a*/ 	.short	(.L_131 - .L_130)
.L_130:
        /*001c*/ 	.word	0x00000000
        /*0020*/ 	.short	0x0001
        /*0022*/ 	.short	0x0008
        /*0024*/ 	.byte	0x00, 0xf5, 0x21, 0x00


	//----- nvinfo : EIATTR_KPARAM_INFO
	.align		4
.L_131:
        /*0028*/ 	.byte	0x04, 0x17
        /*002a*/ 	.short	(.L_133 - .L_132)
.L_132:
        /*002c*/ 	.word	0x00000000
        /*0030*/ 	.short	0x0000
        /*0032*/ 	.short	0x0000
        /*0034*/ 	.byte	0x00, 0xf5, 0x21, 0x00


	//----- nvinfo : EIATTR_SPARSE_MMA_MASK
	.align		4
.L_133:
        /*0038*/ 	.byte	0x03, 0x50
        /*003a*/ 	.short	0x0000


	//----- nvinfo : EIATTR_MAXREG_COUNT
	.align		4
        /*003c*/ 	.byte	0x03, 0x1b
        /*003e*/ 	.short	0x00ff


	//----- nvinfo : EIATTR_NUM_BARRIERS
	.align		4
        /*0040*/ 	.byte	0x02, 0x4c
        /*0042*/ 	.byte	0x01
	.zero		1


	//----- nvinfo : EIATTR_MERCURY_ISA_VERSION
	.align		4
        /*0044*/ 	.byte	0x03, 0x5f
        /*0046*/ 	.short	0x0101


	//----- nvinfo : EIATTR_VRC_CTA_INIT_COUNT
	.align		4
        /*0048*/ 	.byte	0x02, 0x4a
	.zero		1
	.zero		1


	//----- nvinfo : EIATTR_EXIT_INSTR_OFFSETS
	.align		4
        /*004c*/ 	.byte	0x04, 0x1c
        /*004e*/ 	.short	(.L_135 - .L_134)


	//   ....[0]....
.L_134:
        /*0050*/ 	.word	0x000001f0


	//   ....[1]....
        /*0054*/ 	.word	0x00000270


	//----- nvinfo : EIATTR_CBANK_PARAM_SIZE
	.align		4
.L_135:
        /*0058*/ 	.byte	0x03, 0x19
        /*005a*/ 	.short	0x0014


	//----- nvinfo : EIATTR_PARAM_CBANK
	.align		4
        /*005c*/ 	.byte	0x04, 0x0a
        /*005e*/ 	.short	(.L_137 - .L_136)
	.align		4
.L_136:
        /*0060*/ 	.word	index@(.nv.constant0._Z7reduce1PiS_i)
        /*0064*/ 	.short	0x0380
        /*0066*/ 	.short	0x0014


	//----- nvinfo : EIATTR_SW_WAR
	.align		4
.L_137:
        /*0068*/ 	.byte	0x04, 0x36
        /*006a*/ 	.short	(.L_139 - .L_138)
.L_138:
        /*006c*/ 	.word	0x00000008
.L_139:


//--------------------- .nv.callgraph             --------------------------
	.section	.nv.callgraph,"",@"SHT_CUDA_CALLGRAPH"
	.align	4
	.sectionentsize	8
	.align		4
        /*0000*/ 	.word	0x00000000
	.align		4
        /*0004*/ 	.word	0xffffffff
	.align		4
        /*0008*/ 	.word	0x00000000
	.align		4
        /*000c*/ 	.word	0xfffffffe
	.align		4
        /*0010*/ 	.word	0x00000000
	.align		4
        /*0014*/ 	.word	0xfffffffd
	.align		4
        /*0018*/ 	.word	0x00000000
	.align		4
        /*001c*/ 	.word	0xfffffffc


//--------------------- .text._Z8reduce51PiS_i    --------------------------
	.section	.text._Z8reduce51PiS_i,"ax",@progbits
	.align	128
        .global         _Z8reduce51PiS_i
        .type           _Z8reduce51PiS_i,@function
        .size           _Z8reduce51PiS_i,(.L_x_19 - _Z8reduce51PiS_i)
        .other          _Z8reduce51PiS_i,@"STO_CUDA_ENTRY STV_DEFAULT"
_Z8reduce51PiS_i:
.text._Z8reduce51PiS_i:
[----:B------:R-:W-:Y:S01]  /*0000*/  LDC R1, c[0x0][0x37c] ;  /* 0x0000df00ff017b82 */ /* 0x000fe20000000800 */
[----:B------:R-:W0:Y:S07]  /*0010*/  S2R R3, SR_TID.X ;  /* 0x0000000000037919 */ /* 0x000e2e0000002100 */
[----:B------:R-:W1:Y:S01]  /*0020*/  LDC.64 R4, c[0x0][0x380] ;  /* 0x0000e000ff047b82 */ /* 0x000e620000000a00 */
[----:B------:R-:W0:Y:S01]  /*0030*/  LDCU UR8, c[0x0][0x360] ;  /* 0x00006c00ff0877ac */ /* 0x000e220008000800 */
[----:B------:R-:W0:Y:S01]  /*0040*/  S2R R0, SR_CTAID.X ;  /* 0x0000000000007919 */ /* 0x000e220000002500 */
[----:B------:R-:W2:Y:S01]  /*0050*/  LDCU.64 UR6, c[0x0][0x358] ;  /* 0x00006b00ff0677ac */ /* 0x000ea20008000a00 */
[----:B0-----:R-:W-:-:S04]  /*0060*/  IMAD R7, R0, UR8, R3 ;  /* 0x0000000800077c24 */ /* 0x001fc8000f8e0203 */
[----:B-1----:R-:W-:-:S06]  /*0070*/  IMAD.WIDE.U32 R4, R7, 0x4, R4 ;  /* 0x0000000407047825 */ /* 0x002fcc00078e0004 */
[----:B--2---:R-:W2:Y:S01]  /*0080*/  LDG.E R4, desc[UR6][R4.64] ;  /* 0x0000000604047981 */ /* 0x004ea2000c1e1900 */
[----:B------:R-:W0:Y:S01]  /*0090*/  S2UR UR5, SR_CgaCtaId ;  /* 0x00000000000579c3 */ /* 0x000e220000008800 */
[----:B------:R-:W-:Y:S01]  /*00a0*/  UMOV UR4, 0x400 ;  /* 0x0000040000047882 */ /* 0x000fe20000000000 */
[----:B------:R-:W-:Y:S01]  /*00b0*/  UISETP.GE.U32.AND UP0, UPT, UR8, 0x42, UPT ;  /* 0x000000420800788c */ /* 0x000fe2000bf06070 */
[----:B------:R-:W-:Y:S01]  /*00c0*/  ISETP.GT.U32.AND P0, PT, R3, 0x1f, PT ;  /* 0x0000001f0300780c */ /* 0x000fe20003f04070 */
[----:B0-----:R-:W-:-:S06]  /*00d0*/  ULEA UR4, UR5, UR4, 0x18 ;  /* 0x0000000405047291 */ /* 0x001fcc000f8ec0ff */
[----:B------:R-:W-:-:S05]  /*00e0*/  LEA R7, R3, UR4, 0x2 ;  /* 0x0000000403077c11 */ /* 0x000fca000f8e10ff */
[----:B--2---:R0:W-:Y:S01]  /*00f0*/  STS [R7], R4 ;  /* 0x0000000407007388 */ /* 0x0041e20000000800 */
[----:B------:R-:W-:Y:S06]  /*0100*/  BAR.SYNC.DEFER_BLOCKING 0x0 ;  /* 0x0000000000007b1d */ /* 0x000fec0000010000 */
[----:B------:R-:W-:Y:S05]  /*0110*/  BRA.U !UP0, `(.L_x_0) ;  /* 0x0000000108307547 */ /* 0x000fea000b800000 */
[----:B------:R-:W-:-:S07]  /*0120*/  IMAD.U32 R2, RZ, RZ, UR8 ;  /* 0x00000008ff027e24 */ /* 0x000fce000f8e00ff */
.L_x_1:
[----:B------:R-:W-:-:S04]  /*0130*/  SHF.R.U32.HI R8, RZ, 0x1, R2 ;  /* 0x00000001ff087819 */ /* 0x000fc80000011602 */
[----:B------:R-:W-:-:S13]  /*0140*/  ISETP.GE.U32.AND P1, PT, R3, R8, PT ;  /* 0x000000080300720c */ /* 0x000fda0003f26070 */
[----:B0-----:R-:W-:Y:S01]  /*0150*/  @!P1 IMAD R4, R8, 0x4, R7 ;  /* 0x0000000408049824 */ /* 0x001fe200078e0207 */
[----:B------:R-:W-:Y:S05]  /*0160*/  @!P1 LDS R5, [R7] ;  /* 0x0000000007059984 */ /* 0x000fea0000000800 */
[----:B------:R-:W0:Y:S02]  /*0170*/  @!P1 LDS R4, [R4] ;  /* 0x0000000004049984 */ /* 0x000e240000000800 */
[----:B0-----:R-:W-:-:S05]  /*0180*/  @!P1 IADD3 R6, PT, PT, R4, R5, RZ ;  /* 0x0000000504069210 */ /* 0x001fca0007ffe0ff */
[----:B------:R1:W-:Y:S01]  /*0190*/  @!P1 STS [R7], R6 ;  /* 0x0000000607009388 */ /* 0x0003e20000000800 */
[----:B------:R-:W-:Y:S01]  /*01a0*/  BAR.SYNC.DEFER_BLOCKING 0x0 ;  /* 0x0000000000007b1d */ /* 0x000fe20000010000 */
[----:B------:R-:W-:Y:S01]  /*01b0*/  ISETP.GT.U32.AND P1, PT, R2, 0x83, PT ;  /* 0x000000830200780c */ /* 0x000fe20003f24070 */
[----:B------:R-:W-:-:S12]  /*01c0*/  IMAD.MOV.U32 R2, RZ, RZ, R8 ;  /* 0x000000ffff027224 */ /* 0x000fd800078e0008 */
[----:B-1----:R-:W-:Y:S05]  /*01d0*/  @P1 BRA `(.L_x_1) ;  /* 0xfffffffc00d41947 */ /* 0x002fea000383ffff */
.L_x_0:
[----:B------:R-:W-:Y:S05]  /*01e0*/  @P0 EXIT ;  /* 0x000000000000094d */ /* 0x000fea0003800000 */
[----:B------:R-:W-:Y:S01]  /*01f0*/  LDS R2, [R7+0x80] ;  /* 0x0000800007027984 */ /* 0x000fe20000000800 */
[----:B------:R-:W-:-:S03]  /*0200*/  ISETP.NE.AND P0, PT, R3, RZ, PT ;  /* 0x000000ff0300720c */ /* 0x000fc60003f05270 */
[----:B------:R-:W1:Y:S02]  /*0210*/  LDS R5, [R7] ;  /* 0x0000000007057984 */ /* 0x000e640000000800 */
[----:B-1----:R-:W-:-:S05]  /*0220*/  IADD3 R2, PT, PT, R2, R5, RZ ;  /* 0x0000000502027210 */ /* 0x002fca0007ffe0ff */
[----:B------:R-:W-:Y:S01]  /*0230*/  STS [R7], R2 ;  /* 0x0000000207007388 */ /* 0x000fe20000000800 */
[----:B------:R-:W-:Y:S06]  /*0240*/  BAR.SYNC.DEFER_BLOCKING 0x0 ;  /* 0x0000000000007b1d */ /* 0x000fec0000010000 */
[----:B0-----:R-:W-:Y:S04]  /*0250*/  LDS R4, [R7+0x40] ;  /* 0x0000400007047984 */ /* 0x001fe80000000800 */
[----:B------:R-:W0:Y:S02]  /*0260*/  LDS R5, [R7] ;  /* 0x0000000007057984 */ /* 0x000e240000000800 */
[----:B0-----:R-:W-:-:S05]  /*0270*/  IMAD.IADD R4, R4, 0x1, R5 ;  /* 0x0000000104047824 */ /* 0x001fca00078e0205 */
[----:B------:R-:W-:Y:S01]  /*0280*/  STS [R7], R4 ;  /* 0x0000000407007388 */ /* 0x000fe20000000800 */
[----:B------:R-:W-:Y:S06]  /*0290*/  BAR.SYNC.DEFER_BLOCKING 0x0 ;  /* 0x0000000000007b1d */ /* 0x000fec0000010000 */
[----:B------:R-:W-:Y:S04]  /*02a0*/  LDS R5, [R7+0x20] ;  /* 0x0000200007057984 */ /* 0x000fe80000000800 */
[----:B------:R-:W0:Y:S02]  /*02b0*/  LDS R6, [R7] ;  /* 0x0000000007067984 */ /* 0x000e240000000800 */
[----:B0-----:R-:W-:-:S05]  /*02c0*/  IADD3 R6, PT, PT, R5, R6, RZ ;  /* 0x0000000605067210 */ /* 0x001fca0007ffe0ff */
[----:B------:R-:W-:Y:S01]  /*02d0*/  STS [R7], R6 ;  /* 0x0000000607007388 */ /* 0x000fe20000000800 */
[----:B------:R-:W-:Y:S06]  /*02e0*/  BAR.SYNC.DEFER_BLOCKING 0x0 ;  /* 0x0000000000007b1d */ /* 0x000fec0000010000 */
[----:B------:R-:W-:Y:S04]  /*02f0*/  LDS R2, [R7+0x10] ;  /* 0x0000100007027984 */ /* 0x000fe80000000800 */
        /* <DEDUP_REMOVED lines=12> */
[----:B------:R0:W-:Y:S01]  /*03c0*/  STS [R7], R6 ;  /* 0x0000000607007388 */ /* 0x0001e20000000800 */
[----:B------:R-:W-:Y:S06]  /*03d0*/  BAR.SYNC.DEFER_BLOCKING 0x0 ;  /* 0x0000000000007b1d */ /* 0x000fec0000010000 */
[----:B------:R-:W-:Y:S05]  /*03e0*/  @P0 EXIT ;  /* 0x000000000000094d */ /* 0x000fea0003800000 */
[----:B------:R-:W1:Y:S01]  /*03f0*/  S2UR UR5, SR_CgaCtaId ;  /* 0x00000000000579c3 */ /* 0x000e620000008800 */
[----:B------:R-:W-:-:S07]  /*0400*/  UMOV UR4, 0x400 ;  /* 0x0000040000047882 */ /* 0x000fce0000000000 */
[----:B------:R-:W2:Y:S01]  /*0410*/  LDC.64 R2, c[0x0][0x388] ;  /* 0x0000e200ff027b82 */ /* 0x000ea20000000a00 */
[----:B-1----:R-:W-:Y:S01]  /*0420*/  ULEA UR4, UR5, UR4, 0x18 ;  /* 0x0000000405047291 */ /* 0x002fe2000f8ec0ff */
[----:B--2---:R-:W-:-:S08]  /*0430*/  IMAD.WIDE.U32 R2, R0, 0x4, R2 ;  /* 0x0000000400027825 */ /* 0x004fd000078e0002 */
[----:B------:R-:W1:Y:S04]  /*0440*/  LDS R5, [UR4] ;  /* 0x00000004ff057984 */ /* 0x000e680008000800 */
[----:B-1----:R-:W-:Y:S01]  /*0450*/  STG.E desc[UR6][R2.64], R5 ;  /* 0x0000000502007986 */ /* 0x002fe2000c101906 */
[----:B------:R-:W-:Y:S05]  /*0460*/  EXIT ;  /* 0x000000000000794d */ /* 0x000fea0003800000 */
.L_x_2:
[----:B------:R-:W-:-:S00]  /*0470*/  BRA `(.L_x_2) ;  /* 0xfffffffc00fc7947 */ /* 0x000fc0000383ffff */
[----:B------:R-:W-:-:S00]  /*0480*/  NOP ;  /* 0x0000000000007918 */ /* 0x000fc00000000000 */
[----:B------:R-:W-:-:S00]  /*0490*/  NOP ;  /* 0x0000000000007918 */ /* 0x000fc00000000000 */
[----:B------:R-:W-:-:S00]  /*04a0*/  NOP ;  /* 0x0000000000007918 */ /* 0x000fc00000000000 */
[----:B------:R-:W-:-:S00]  /*04b0*/  NOP ;  /* 0x0000000000007918 */ /* 0x000fc00000000000 */
[----:B------:R-:W-:-:S00]  /*04c0*/  NOP ;  /* 0x0000000000007918 */ /* 0x000fc00000000000 */
[----:B------:R-:W-:-:S00]  /*04d0*/  NOP ;  /* 0x0000000000007918 */ /* 0x000fc00000000000 */
[----:B------:R-:W-:-:S00]  /*04e0*/  NOP ;  /* 0x0000000000007918 */ /* 0x000fc00000000000 */
[----:B------:R-:W-:-:S00]  /*04f0*/  NOP ;  /* 0x0000000000007918 */ /* 0x000fc00000000000 */
.L_x_19:


//--------------------- .text._Z7reduce5PiS_i     --------------------------
	.section	.text._Z7reduce5PiS_i,"ax",@progbits
	.align	128
        .global         _Z7reduce5PiS_i
        .type           _Z7reduce5PiS_i,@function
        .size           _Z7reduce5PiS_i,(.L_x_20 - _Z7reduce5PiS_i)
        .other          _Z7reduce5PiS_i,@"STO_CUDA_ENTRY STV_DEFAULT"
_Z7reduce5PiS_i:
.text._Z7reduce5PiS_i:
[----:B------:R-:W-:Y:S01]  /*0000*/  LDC R1, c[0x0][0x37c] ;  /* 0x0000df00ff017b82 */ /* 0x000fe20000000800 */
[----:B------:R-:W0:Y:S01]  /*0010*/  S2R R0, SR_CTAID.X ;  /* 0x0000000000007919 */ /* 0x000e220000002500 */
[----:B------:R-:W1:Y:S01]  /*0020*/  LDCU UR4, c[0x0][0x360] ;  /* 0x00006c00ff0477ac */ /* 0x000e620008000800 */
[----:B------:R-:W2:Y:S01]  /*0030*/  S2R R2, SR_TID.X ;  /* 0x0000000000027919 */ /* 0x000ea20000002100 */
[----:B------:R-:W3:Y:S01]  /*0040*/  LDCU UR5, c[0x0][0x390] ;  /* 0x00007200ff0577ac */ /* 0x000ee20008000800 */
[----:B------:R-:W4:Y:S01]  /*0050*/  LDCU.64 UR6, c[0x0][0x358] ;  /* 0x00006b00ff0677ac */ /* 0x000f220008000a00 */
[----:B-1----:R-:W-:Y:S02]  /*0060*/  IMAD.U32 R8, RZ, RZ, UR4 ;  /* 0x00000004ff087e24 */ /* 0x002fe4000f8e00ff */
[----:B0-----:R-:W-:-:S04]  /*0070*/  IMAD R3, R0, UR4, RZ ;  /* 0x0000000400037c24 */ /* 0x001fc8000f8e02ff */
[----:B--2---:R-:W-:-:S05]  /*0080*/  IMAD R3, R3, 0x2, R2 ;  /* 0x0000000203037824 */ /* 0x004fca00078e0202 */
[----:B---3--:R-:W-:-:S13]  /*0090*/  ISETP.GE.U32.AND P1, PT, R3, UR5, PT ;  /* 0x0000000503007c0c */ /* 0x008fda000bf26070 */
[----:B------:R-:W0:Y:S01]  /*00a0*/  @!P1 LDC.64 R6, c[0x0][0x380] ;  /* 0x0000e000ff069b82 */ /* 0x000e220000000a00 */
[C---:B------:R-:W-:Y:S01]  /*00b0*/  @!P1 IADD3 R9, PT, PT, R3.reuse, R8, RZ ;  /* 0x0000000803099210 */ /* 0x040fe20007ffe0ff */
[----:B0-----:R-:W-:-:S04]  /*00c0*/  @!P1 IMAD.WIDE.U32 R4, R3, 0x4, R6 ;  /* 0x0000000403049825 */ /* 0x001fc800078e0006 */
[----:B------:R-:W-:Y:S02]  /*00d0*/  @!P1 IMAD.WIDE.U32 R6, R9, 0x4, R6 ;  /* 0x0000000409069825 */ /* 0x000fe400078e0006 */
[----:B----4-:R-:W2:Y:S04]  /*00e0*/  @!P1 LDG.E R4, desc[UR6][R4.64] ;  /* 0x0000000604049981 */ /* 0x010ea8000c1e1900 */
[----:B------:R-:W2:Y:S01]  /*00f0*/  @!P1 LDG.E R7, desc[UR6][R6.64] ;  /* 0x0000000606079981 */ /* 0x000ea2000c1e1900 */
[----:B------:R-:W0:Y:S01]  /*0100*/  S2UR UR5, SR_CgaCtaId ;  /* 0x00000000000579c3 */ /* 0x000e220000008800 */
[----:B------:R-:W-:Y:S01]  /*0110*/  UMOV UR4, 0x400 ;  /* 0x0000040000047882 */ /* 0x000fe20000000000 */
[----:B------:R-:W-:Y:S01]  /*0120*/  ISETP.GE.U32.AND P0, PT, R8, 0x42, PT ;  /* 0x000000420800780c */ /* 0x000fe20003f06070 */
[----:B------:R-:W-:Y:S01]  /*0130*/  IMAD.MOV.U32 R10, RZ, RZ, RZ ;  /* 0x000000ffff0a7224 */ /* 0x000fe200078e00ff */
[----:B0-----:R-:W-:-:S06]  /*0140*/  ULEA UR4, UR5, UR4, 0x18 ;  /* 0x0000000405047291 */ /* 0x001fcc000f8ec0ff */
[----:B------:R-:W-:Y:S01]  /*0150*/  LEA R3, R2, UR4, 0x2 ;  /* 0x0000000402037c11 */ /* 0x000fe2000f8e10ff */
[----:B--2---:R-:W-:Y:S01]  /*0160*/  @!P1 IMAD.IADD R10, R4, 0x1, R7 ;  /* 0x00000001040a9824 */ /* 0x004fe200078e0207 */
[----:B------:R-:W-:-:S04]  /*0170*/  ISETP.GT.U32.AND P1, PT, R2, 0x1f, PT ;  /* 0x0000001f0200780c */ /* 0x000fc80003f24070 */
[----:B------:R0:W-:Y:S01]  /*0180*/  STS [R3], R10 ;  /* 0x0000000a03007388 */ /* 0x0001e20000000800 */
[----:B------:R-:W-:Y:S06]  /*0190*/  BAR.SYNC.DEFER_BLOCKING 0x0 ;  /* 0x0000000000007b1d */ /* 0x000fec0000010000 */
[----:B------:R-:W-:Y:S05]  /*01a0*/  @!P0 BRA `(.L_x_3) ;  /* 0x00000000002c8947 */ /* 0x000fea0003800000 */
.L_x_4:
[----:B------:R-:W-:-:S04]  /*01b0*/  SHF.R.U32.HI R7, RZ, 0x1, R8 ;  /* 0x00000001ff077819 */ /* 0x000fc80000011608 */
[----:B------:R-:W-:-:S13]  /*01c0*/  ISETP.GE.U32.AND P0, PT, R2, R7, PT ;  /* 0x000000070200720c */ /* 0x000fda0003f06070 */
[----:B------:R-:W-:Y:S01]  /*01d0*/  @!P0 LEA R4, R7, R3, 0x2 ;  /* 0x0000000307048211 */ /* 0x000fe200078e10ff */
[----:B------:R-:W-:Y:S05]  /*01e0*/  @!P0 LDS R5, [R3] ;  /* 0x0000000003058984 */ /* 0x000fea0000000800 */
[----:B------:R-:W1:Y:S02]  /*01f0*/  @!P0 LDS R4, [R4] ;  /* 0x0000000004048984 */ /* 0x000e640000000800 */
[----:B-1----:R-:W-:-:S05]  /*0200*/  @!P0 IMAD.IADD R6, R4, 0x1, R5 ;  /* 0x0000000104068824 */ /* 0x002fca00078e0205 */
[----:B------:R1:W-:Y:S01]  /*0210*/  @!P0 STS [R3], R6 ;  /* 0x0000000603008388 */ /* 0x0003e20000000800 */
[----:B------:R-:W-:Y:S01]  /*0220*/  BAR.SYNC.DEFER_BLOCKING 0x0 ;  /* 0x0000000000007b1d */ /* 0x000fe20000010000 */
[----:B------:R-:W-:Y:S02]  /*0230*/  ISETP.GT.U32.AND P0, PT, R8, 0x83, PT ;  /* 0x000000830800780c */ /* 0x000fe40003f04070 */
[----:B------:R-:W-:-:S11]  /*0240*/  MOV R8, R7 ;  /* 0x0000000700087202 */ /* 0x000fd60000000f00 */
[----:B-1----:R-:W-:Y:S05]  /*0250*/  @P0 BRA `(.L_x_4) ;  /* 0xfffffffc00d40947 */ /* 0x002fea000383ffff */
.L_x_3:
[----:B------:R-:W-:Y:S05]  /*0260*/  @P1 EXIT ;  /* 0x000000000000194d */ /* 0x000fea0003800000 */
[----:B------:R-:W-:Y:S01]  /*0270*/  LDS R4, [R3+0x80] ;  /* 0x0000800003047984 */ /* 0x000fe20000000800 */
[----:B------:R-:W-:-:S03]  /*0280*/  ISETP.NE.AND P0, PT, R2, RZ, PT ;  /* 0x000000ff0200720c */ /* 0x000fc60003f05270 */
[----:B------:R-:W1:Y:S02]  /*0290*/  LDS R5, [R3] ;  /* 0x0000000003057984 */ /* 0x000e640000000800 */
[----:B-1----:R-:W-:-:S05]  /*02a0*/  IMAD.IADD R4, R4, 0x1, R5 ;  /* 0x0000000104047824 */ /* 0x002fca00078e0205 */
[----:B------:R-:W-:Y:S01]  /*02b0*/  STS [R3], R4 ;  /* 0x0000000403007388 */ /* 0x000fe20000000800 */
[----:B------:R-:W-:Y:S06]  /*02c0*/  BAR.SYNC.DEFER_BLOCKING 0x0 ;  /* 0x0000000000007b1d */ /* 0x000fec0000010000 */
[----:B------:R-:W-:Y:S04]  /*02d0*/  LDS R5, [R3+0x40] ;  /* 0x0000400003057984 */ /* 0x000fe80000000800 */
[----:B------:R-:W1:Y:S02]  /*02e0*/  LDS R6, [R3] ;  /* 0x0000000003067984 */ /* 0x000e640000000800 */
[----:B-1----:R-:W-:-:S05]  /*02f0*/  IADD3 R6, PT, PT, R5, R6, RZ ;  /* 0x0000000605067210 */ /* 0x002fca0007ffe0ff */
[----:B------:R-:W-:Y:S01]  /*0300*/  STS [R3], R6 ;  /* 0x0000000603007388 */ /* 0x000fe20000000800 */
[----:B------:R-:W-:Y:S06]  /*0310*/  BAR.SYNC.DEFER_BLOCKING 0x0 ;  /* 0x0000000000007b1d */ /* 0x000fec0000010000 */
[----:B------:R-:W-:Y:S04]  /*0320*/  LDS R5, [R3+0x20] ;  /* 0x0000200003057984 */ /* 0x000fe80000000800 */
        /* <DEDUP_REMOVED lines=17> */
[----:B------:R1:W-:Y:S01]  /*0440*/  STS [R3], R8 ;  /* 0x0000000803007388 */ /* 0x0003e20000000800 */
[----:B------:R-:W-:Y:S06]  /*0450*/  BAR.SYNC.DEFER_BLOCKING 0x0 ;  /* 0x0000000000007b1d */ /* 0x000fec0000010000 */
[----:B------:R-:W-:Y:S05]  /*0460*/  @P0 EXIT ;  /* 0x000000000000094d */ /* 0x000fea0003800000 */
[----:B------:R-:W2:Y:S01]  /*0470*/  S2UR UR5, SR_CgaCtaId ;  /* 0x00000000000579c3 */ /* 0x000ea20000008800 */
[----:B------:R-:W-:-:S07]  /*0480*/  UMOV UR4, 0x400 ;  /* 0x0000040000047882 */ /* 0x000fce0000000000 */
[----:B01----:R-:W0:Y:S01]  /*0490*/  LDC.64 R2, c[0x0][0x388] ;  /* 0x0000e200ff027b82 */ /* 0x003e220000000a00 */
[----:B--2---:R-:W-:Y:S01]  /*04a0*/  ULEA UR4, UR5, UR4, 0x18 ;  /* 0x0000000405047291 */ /* 0x004fe2000f8ec0ff */
[----:B0-----:R-:W-:-:S08]  /*04b0*/  IMAD.WIDE.U32 R2, R0, 0x4, R2 ;  /* 0x0000000400027825 */ /* 0x001fd000078e0002 */
[----:B------:R-:W0:Y:S04]  /*04c0*/  LDS R5, [UR4] ;  /* 0x00000004ff057984 */ /* 0x000e280008000800 */
[----:B0-----:R-:W-:Y:S01]  /*04d0*/  STG.E desc[UR6][R2.64], R5 ;  /* 0x0000000502007986 */ /* 0x001fe2000c101906 */
[----:B------:R-:W-:Y:S05]  /*04e0*/  EXIT ;  /* 0x000000000000794d */ /* 0x000fea0003800000 */
.L_x_5:
        /* <DEDUP_REMOVED lines=9> */
.L_x_20:


//--------------------- .text._Z7reduce6PiS_i     --------------------------
	.section	.text._Z7reduce6PiS_i,"ax",@progbits
	.align	128
        .global         _Z7reduce6PiS_i
        .type           _Z7reduce6PiS_i,@function
        .size           _Z7reduce6PiS_i,(.L_x_21 - _Z7reduce6PiS_i)
        .other          _Z7reduce6PiS_i,@"STO_CUDA_ENTRY STV_DEFAULT"
_Z7reduce6PiS_i:
.text._Z7reduce6PiS_i:
[----:B------:R-:W-:Y:S01]  /*0000*/  LDC R1, c[0x0][0x37c] ;  /* 0x0000df00ff017b82 */ /* 0x000fe20000000800 */
[----:B------:R-:W0:Y:S01]  /*0010*/  S2R R0, SR_CTAID.X ;  /* 0x0000000000007919 */ /* 0x000e220000002500 */
[----:B------:R-:W0:Y:S01]  /*0020*/  LDCU UR4, c[0x0][0x360] ;  /* 0x00006c00ff0477ac */ /* 0x000e220008000800 */
[----:B------:R-:W1:Y:S01]  /*0030*/  S2R R2, SR_TID.X ;  /* 0x0000000000027919 */ /* 0x000e620000002100 */
[----:B------:R-:W2:Y:S01]  /*0040*/  LDCU UR5, c[0x0][0x390] ;  /* 0x00007200ff0577ac */ /* 0x000ea20008000800 */
[----:B------:R-:W3:Y:S01]  /*0050*/  LDCU.64 UR6, c[0x0][0x358] ;  /* 0x00006b00ff0677ac */ /* 0x000ee20008000a00 */
[----:B0-----:R-:W-:-:S04]  /*0060*/  IMAD R3, R0, UR4, RZ ;  /* 0x0000000400037c24 */ /* 0x001fc8000f8e02ff */
[----:B-1----:R-:W-:-:S05]  /*0070*/  IMAD R3, R3, 0x2, R2 ;  /* 0x0000000203037824 */ /* 0x002fca00078e0202 */
[----:B--2---:R-:W-:-:S13]  /*0080*/  ISETP.GE.U32.AND P0, PT, R3, UR5, PT ;  /* 0x0000000503007c0c */ /* 0x004fda000bf06070 */
[----:B------:R-:W0:Y:S01]  /*0090*/  @!P0 LDC.64 R6, c[0x0][0x380] ;  /* 0x0000e000ff068b82 */ /* 0x000e220000000a00 */
[C---:B------:R-:W-:Y:S02]  /*00a0*/  @!P0 VIADD R9, R3.reuse, UR4 ;  /* 0x0000000403098c36 */ /* 0x040fe40008000000 */
[----:B0-----:R-:W-:-:S04]  /*00b0*/  @!P0 IMAD.WIDE.U32 R4, R3, 0x4, R6 ;  /* 0x0000000403048825 */ /* 0x001fc800078e0006 */
[----:B------:R-:W-:Y:S02]  /*00c0*/  @!P0 IMAD.WIDE.U32 R6, R9, 0x4, R6 ;  /* 0x0000000409068825 */ /* 0x000fe400078e0006 */
[----:B---3--:R-:W2:Y:S04]  /*00d0*/  @!P0 LDG.E R4, desc[UR6][R4.64] ;  /* 0x0000000604048981 */ /* 0x008ea8000c1e1900 */
[----:B------:R-:W2:Y:S01]  /*00e0*/  @!P0 LDG.E R7, desc[UR6][R6.64] ;  /* 0x0000000606078981 */ /* 0x000ea2000c1e1900 */
[----:B------:R-:W0:Y:S01]  /*00f0*/  S2UR UR5, SR_CgaCtaId ;  /* 0x00000000000579c3 */ /* 0x000e220000008800 */
[----:B------:R-:W-:Y:S01]  /*0100*/  UMOV UR4, 0x400 ;  /* 0x0000040000047882 */ /* 0x000fe20000000000 */
[----:B------:R-:W-:Y:S01]  /*0110*/  HFMA2 R8, -RZ, RZ, 0, 0 ;  /* 0x00000000ff087431 */ /* 0x000fe200000001ff */
[----:B------:R-:W-:Y:S01]  /*0120*/  ISETP.GT.U32.AND P1, PT, R2, 0x1ff, PT ;  /* 0x000001ff0200780c */ /* 0x000fe20003f24070 */
[----:B0-----:R-:W-:-:S06]  /*0130*/  ULEA UR4, UR5, UR4, 0x18 ;  /* 0x0000000405047291 */ /* 0x001fcc000f8ec0ff */
[----:B------:R-:W-:Y:S01]  /*0140*/  LEA R3, R2, UR4, 0x2 ;  /* 0x0000000402037c11 */ /* 0x000fe2000f8e10ff */
[----:B--2---:R-:W-:Y:S01]  /*0150*/  @!P0 IMAD.IADD R8, R4, 0x1, R7 ;  /* 0x0000000104088824 */ /* 0x004fe200078e0207 */
[----:B------:R-:W-:-:S04]  /*0160*/  ISETP.GT.U32.AND P0, PT, R2, 0xff, PT ;  /* 0x000000ff0200780c */ /* 0x000fc80003f04070 */
[----:B------:R-:W-:Y:S01]  /*0170*/  STS [R3], R8 ;  /* 0x0000000803007388 */ /* 0x000fe20000000800 */
[----:B------:R-:W-:Y:S06]  /*0180*/  BAR.SYNC.DEFER_BLOCKING 0x0 ;  /* 0x0000000000007b1d */ /* 0x000fec0000010000 */
[----:B------:R-:W-:Y:S04]  /*0190*/  @!P1 LDS R4, [R3+0x800] ;  /* 0x0008000003049984 */ /* 0x000fe80000000800 */
[----:B------:R-:W0:Y:S02]  /*01a0*/  @!P1 LDS R5, [R3] ;  /* 0x0000000003059984 */ /* 0x000e240000000800 */
[----:B0-----:R-:W-:-:S05]  /*01b0*/  @!P1 IMAD.IADD R4, R4, 0x1, R5 ;  /* 0x0000000104049824 */ /* 0x001fca00078e0205 */
[----:B------:R-:W-:Y:S01]  /*01c0*/  @!P1 STS [R3], R4 ;  /* 0x0000000403009388 */ /* 0x000fe20000000800 */
[----:B------:R-:W-:Y:S01]  /*01d0*/  BAR.SYNC.DEFER_BLOCKING 0x0 ;  /* 0x0000000000007b1d */ /* 0x000fe20000010000 */
[----:B------:R-:W-:-:S05]  /*01e0*/  ISETP.GT.U32.AND P1, PT, R2, 0x7f, PT ;  /* 0x0000007f0200780c */ /* 0x000fca0003f24070 */
[----:B------:R-:W-:Y:S04]  /*01f0*/  @!P0 LDS R5, [R3+0x400] ;  /* 0x0004000003058984 */ /* 0x000fe80000000800 */
[----:B------:R-:W0:Y:S02]  /*0200*/  @!P0 LDS R6, [R3] ;  /* 0x0000000003068984 */ /* 0x000e240000000800 */
[----:B0-----:R-:W-:-:S05]  /*0210*/  @!P0 IADD3 R6, PT, PT, R5, R6, RZ ;  /* 0x0000000605068210 */ /* 0x001fca0007ffe0ff */
[----:B------:R-:W-:Y:S01]  /*0220*/  @!P0 STS [R3], R6 ;  /* 0x0000000603008388 */ /* 0x000fe20000000800 */
[----:B------:R-:W-:Y:S01]  /*0230*/  BAR.SYNC.DEFER_BLOCKING 0x0 ;  /* 0x0000000000007b1d */ /* 0x000fe20000010000 */
[----:B------:R-:W-:-:S05]  /*0240*/  ISETP.GT.U32.AND P0, PT, R2, 0x3f, PT ;  /* 0x0000003f0200780c */ /* 0x000fca0003f04070 */
        /* <DEDUP_REMOVED lines=9> */
[----:B------:R0:W-:Y:S01]  /*02e0*/  @!P0 STS [R3], R4 ;  /* 0x0000000403008388 */ /* 0x0001e20000000800 */
[----:B------:R-:W-:Y:S06]  /*02f0*/  BAR.SYNC.DEFER_BLOCKING 0x0 ;  /* 0x0000000000007b1d */ /* 0x000fec0000010000 */
[----:B------:R-:W-:Y:S05]  /*0300*/  @P1 EXIT ;  /* 0x000000000000194d */ /* 0x000fea0003800000 */
[----:B0-----:R-:W-:Y:S01]  /*0310*/  LDS R4, [R3+0x80] ;  /* 0x0000800003047984 */ /* 0x001fe20000000800 */
[----:B------:R-:W-:-:S03]  /*0320*/  ISETP.NE.AND P0, PT, R2, RZ, PT ;  /* 0x000000ff0200720c */ /* 0x000fc60003f05270 */
        /* <DEDUP_REMOVED lines=27> */
[----:B------:R0:W-:Y:S01]  /*04e0*/  STS [R3], R8 ;  /* 0x0000000803007388 */ /* 0x0001e20000000800 */
[----:B------:R-:W-:Y:S06]  /*04f0*/  BAR.SYNC.DEFER_BLOCKING 0x0 ;  /* 0x0000000000007b1d */ /* 0x000fec0000010000 */
[----:B------:R-:W-:Y:S05]  /*0500*/  @P0 EXIT ;  /* 0x000000000000094d */ /* 0x000fea0003800000 */
[----:B------:R-:W1:Y:S01]  /*0510*/  LDS R5, [UR4] ;  /* 0x00000004ff057984 */ /* 0x000e620008000800 */
[----:B0-----:R-:W0:Y:S02]  /*0520*/  LDC.64 R2, c[0x0][0x388] ;  /* 0x0000e200ff027b82 */ /* 0x001e240000000a00 */
[----:B0-----:R-:W-:-:S05]  /*0530*/  IMAD.WIDE.U32 R2, R0, 0x4, R2 ;  /* 0x0000000400027825 */ /* 0x001fca00078e0002 */
[----:B-1----:R-:W-:Y:S01]  /*0540*/  STG.E desc[UR6][R2.64], R5 ;  /* 0x0000000502007986 */ /* 0x002fe2000c101906 */
[----:B------:R-:W-:Y:S05]  /*0550*/  EXIT ;  /* 0x000000000000794d */ /* 0x000fea0003800000 */
.L_x_6:
        /* <DEDUP_REMOVED lines=10> */
.L_x_21:


//--------------------- .text._Z7reduce4PiS_j     --------------------------
	.section	.text._Z7reduce4PiS_j,"ax",@progbits
	.align	128
        .global         _Z7reduce4PiS_j
        .type           _Z7reduce4PiS_j,@function
        .size           _Z7reduce4PiS_j,(.L_x_22 - _Z7reduce4PiS_j)
        .other          _Z7reduce4PiS_j,@"STO_CUDA_ENTRY STV_DEFAULT"
_Z7reduce4PiS_j:
.text._Z7reduce4PiS_j:
        /* <DEDUP_REMOVED lines=21> */
[C---:B------:R-:W-:Y:S02]  /*0150*/  LEA R0, R9.reuse, UR4, 0x2 ;  /* 0x0000000409007c11 */ /* 0x040fe4000f8e10ff */
[----:B--2---:R-:W-:Y:S02]  /*0160*/  @!P1 IADD3 R7, PT, PT, R2, R5, RZ ;  /* 0x0000000502079210 */ /* 0x004fe40007ffe0ff */
[----:B------:R-:W-:-:S03]  /*0170*/  ISETP.NE.AND P1, PT, R9, RZ, PT ;  /* 0x000000ff0900720c */ /* 0x000fc60003f25270 */
[----:B------:R0:W-:Y:S01]  /*0180*/  STS [R0], R7 ;  /* 0x0000000700007388 */ /* 0x0001e20000000800 */
[----:B------:R-:W-:Y:S06]  /*0190*/  BAR.SYNC.DEFER_BLOCKING 0x0 ;  /* 0x0000000000007b1d */ /* 0x000fec0000010000 */
[----:B------:R-:W-:Y:S05]  /*01a0*/  @!P0 BRA `(.L_x_7) ;  /* 0x00000000002c8947 */ /* 0x000fea0003800000 */
.L_x_8:
[----:B------:R-:W-:-:S04]  /*01b0*/  SHF.R.U32.HI R4, RZ, 0x1, R6 ;  /* 0x00000001ff047819 */ /* 0x000fc80000011606 */
[----:B------:R-:W-:-:S13]  /*01c0*/  ISETP.GE.U32.AND P0, PT, R9, R4, PT ;  /* 0x000000040900720c */ /* 0x000fda0003f06070 */
[----:B------:R-:W-:Y:S01]  /*01d0*/  @!P0 IMAD R2, R4, 0x4, R0 ;  /* 0x0000000404028824 */ /* 0x000fe200078e0200 */
[----:B------:R-:W-:Y:S05]  /*01e0*/  @!P0 LDS R3, [R0] ;  /* 0x0000000000038984 */ /* 0x000fea0000000800 */
[----:B------:R-:W1:Y:S02]  /*01f0*/  @!P0 LDS R2, [R2] ;  /* 0x0000000002028984 */ /* 0x000e640000000800 */
[----:B-1----:R-:W-:-:S05]  /*0200*/  @!P0 IADD3 R3, PT, PT, R2, R3, RZ ;  /* 0x0000000302038210 */ /* 0x002fca0007ffe0ff */
[----:B------:R1:W-:Y:S01]  /*0210*/  @!P0 STS [R0], R3 ;  /* 0x0000000300008388 */ /* 0x0003e20000000800 */
[----:B------:R-:W-:Y:S01]  /*0220*/  BAR.SYNC.DEFER_BLOCKING 0x0 ;  /* 0x0000000000007b1d */ /* 0x000fe20000010000 */
[----:B------:R-:W-:Y:S01]  /*0230*/  ISETP.GT.U32.AND P0, PT, R6, 0x3, PT ;  /* 0x000000030600780c */ /* 0x000fe20003f04070 */
[----:B------:R-:W-:-:S12]  /*0240*/  IMAD.MOV.U32 R6, RZ, RZ, R4 ;  /* 0x000000ffff067224 */ /* 0x000fd800078e0004 */
[----:B-1----:R-:W-:Y:S05]  /*0250*/  @P0 BRA `(.L_x_8) ;  /* 0xfffffffc00d40947 */ /* 0x002fea000383ffff */
.L_x_7:
        /* <DEDUP_REMOVED lines=9> */
.L_x_9:
        /* <DEDUP_REMOVED lines=9> */
.L_x_22:


//--------------------- .text._Z7reduce3PiS_j     --------------------------
	.section	.text._Z7reduce3PiS_j,"ax",@progbits
	.align	128
        .global         _Z7reduce3PiS_j
        .type           _Z7reduce3PiS_j,@function
        .size           _Z7reduce3PiS_j,(.L_x_23 - _Z7reduce3PiS_j)
        .other          _Z7reduce3PiS_j,@"STO_CUDA_ENTRY STV_DEFAULT"
_Z7reduce3PiS_j:
.text._Z7reduce3PiS_j:
        /* <DEDUP_REMOVED lines=12> */
[----:B------:R-:W-:Y:S01]  /*00c0*/  ISETP.NE.AND P0, PT, R6, RZ, PT ;  /* 0x000000ff0600720c */ /* 0x000fe20003f05270 */
[----:B0-----:R-:W-:-:S06]  /*00d0*/  ULEA UR4, UR5, UR4, 0x18 ;  /* 0x0000000405047291 */ /* 0x001fcc000f8ec0ff */
[----:B------:R-:W-:-:S05]  /*00e0*/  LEA R5, R6, UR4, 0x2 ;  /* 0x0000000406057c11 */ /* 0x000fca000f8e10ff */
[----:B--2---:R0:W-:Y:S01]  /*00f0*/  STS [R5], R2 ;  /* 0x0000000205007388 */ /* 0x0041e20000000800 */
[----:B------:R-:W-:Y:S06]  /*0100*/  BAR.SYNC.DEFER_BLOCKING 0x0 ;  /* 0x0000000000007b1d */ /* 0x000fec0000010000 */
[----:B------:R-:W-:Y:S05]  /*0110*/  BRA.U !UP0, `(.L_x_10) ;  /* 0x0000000108307547 */ /* 0x000fea000b800000 */
[----:B------:R-:W-:-:S07]  /*0120*/  IMAD.U32 R0, RZ, RZ, UR8 ;  /* 0x00000008ff007e24 */ /* 0x000fce000f8e00ff */
.L_x_11:
        /* <DEDUP_REMOVED lines=11> */
.L_x_10:
[----:B------:R-:W-:Y:S05]  /*01e0*/  @P0 EXIT ;  /* 0x000000000000094d */ /* 0x000fea0003800000 */
[----:B------:R-:W1:Y:S01]  /*01f0*/  S2UR UR5, SR_CgaCtaId ;  /* 0x00000000000579c3 */ /* 0x000e620000008800 */
[----:B------:R-:W-:-:S07]  /*0200*/  UMOV UR4, 0x400 ;  /* 0x0000040000047882 */ /* 0x000fce0000000000 */
[----:B0-----:R-:W0:Y:S01]  /*0210*/  LDC.64 R2, c[0x0][0x388] ;  /* 0x0000e200ff027b82 */ /* 0x001e220000000a00 */
[----:B-1----:R-:W-:Y:S01]  /*0220*/  ULEA UR4, UR5, UR4, 0x18 ;  /* 0x0000000405047291 */ /* 0x002fe2000f8ec0ff */
[----:B0-----:R-:W-:-:S08]  /*0230*/  IMAD.WIDE.U32 R2, R7, 0x4, R2 ;  /* 0x0000000407027825 */ /* 0x001fd000078e0002 */
[----:B------:R-:W0:Y:S04]  /*0240*/  LDS R5, [UR4] ;  /* 0x00000004ff057984 */ /* 0x000e280008000800 */
[----:B0-----:R-:W-:Y:S01]  /*0250*/  STG.E desc[UR6][R2.64], R5 ;  /* 0x0000000502007986 */ /* 0x001fe2000c101906 */
[----:B------:R-:W-:Y:S05]  /*0260*/  EXIT ;  /* 0x000000000000794d */ /* 0x000fea0003800000 */
.L_x_12:
        /* <DEDUP_REMOVED lines=9> */
.L_x_23:


//--------------------- .text._Z7reduce2PiS_i     --------------------------
	.section	.text._Z7reduce2PiS_i,"ax",@progbits
	.align	128
        .global         _Z7reduce2PiS_i
        .type           _Z7reduce2PiS_i,@function
        .size           _Z7reduce2PiS_i,(.L_x_24 - _Z7reduce2PiS_i)
        .other          _Z7reduce2PiS_i,@"STO_CUDA_ENTRY STV_DEFAULT"
_Z7reduce2PiS_i:
.text._Z7reduce2PiS_i:
        /* <DEDUP_REMOVED lines=18> */
[----:B------:R-:W-:-:S05]  /*0120*/  UMOV UR5, 0x1 ;  /* 0x0000000100057882 */ /* 0x000fca0000000000 */
.L_x_14:
[----:B------:R-:W-:-:S04]  /*0130*/  USHF.L.U32 UR6, UR5, 0x1, URZ ;  /* 0x0000000105067899 */ /* 0x000fc800080006ff */
[----:B------:R-:W-:Y:S02]  /*0140*/  UISETP.GE.U32.AND UP0, UPT, UR6, UR7, UPT ;  /* 0x000000070600728c */ /* 0x000fe4000bf06070 */
[----:B01----:R-:W-:-:S05]  /*0150*/  IMAD R2, R4, UR6, RZ ;  /* 0x0000000604027c24 */ /* 0x003fca000f8e02ff */
[----:B------:R-:W-:-:S13]  /*0160*/  ISETP.GE.U32.AND P0, PT, R2, UR7, PT ;  /* 0x0000000702007c0c */ /* 0x000fda000bf06070 */
[C---:B------:R-:W-:Y:S01]  /*0170*/  @!P0 VIADD R0, R2.reuse, UR5 ;  /* 0x0000000502008c36 */ /* 0x040fe20008000000 */
[----:B------:R-:W-:Y:S01]  /*0180*/  @!P0 LEA R2, R2, UR4, 0x2 ;  /* 0x0000000402028c11 */ /* 0x000fe2000f8e10ff */
[----:B------:R-:W-:-:S03]  /*0190*/  UMOV UR5, UR6 ;  /* 0x0000000600057c82 */ /* 0x000fc60008000000 */
[----:B------:R-:W-:Y:S01]  /*01a0*/  @!P0 LEA R0, R0, UR4, 0x2 ;  /* 0x0000000400008c11 */ /* 0x000fe2000f8e10ff */
[----:B------:R-:W-:Y:S05]  /*01b0*/  @!P0 LDS R3, [R2] ;  /* 0x0000000002038984 */ /* 0x000fea0000000800 */
[----:B------:R-:W0:Y:S02]  /*01c0*/  @!P0 LDS R0, [R0] ;  /* 0x0000000000008984 */ /* 0x000e240000000800 */
[----:B0-----:R-:W-:-:S05]  /*01d0*/  @!P0 IADD3 R3, PT, PT, R0, R3, RZ ;  /* 0x0000000300038210 */ /* 0x001fca0007ffe0ff */
[----:B------:R1:W-:Y:S01]  /*01e0*/  @!P0 STS [R2], R3 ;  /* 0x0000000302008388 */ /* 0x0003e20000000800 */
[----:B------:R-:W-:Y:S06]  /*01f0*/  BAR.SYNC.DEFER_BLOCKING 0x0 ;  /* 0x0000000000007b1d */ /* 0x000fec0000010000 */
[----:B------:R-:W-:Y:S05]  /*0200*/  BRA.U !UP0, `(.L_x_14) ;  /* 0xfffffffd08c87547 */ /* 0x000fea000b83ffff */
.L_x_13:
        /* <DEDUP_REMOVED lines=9> */
.L_x_15:
        /* <DEDUP_REMOVED lines=14> */
.L_x_24:


//--------------------- .text._Z7reduce1PiS_i     --------------------------
	.section	.text._Z7reduce1PiS_i,"ax",@progbits
	.align	128
        .global         _Z7reduce1PiS_i
        .type           _Z7reduce1PiS_i,@function
        .size           _Z7reduce1PiS_i,(.L_x_25 - _Z7reduce1PiS_i)
        .other          _Z7reduce1PiS_i,@"STO_CUDA_ENTRY STV_DEFAULT"
_Z7reduce1PiS_i:
.text._Z7reduce1PiS_i:
        /* <DEDUP_REMOVED lines=18> */
[----:B------:R-:W-:-:S07]  /*0120*/  IMAD.MOV.U32 R0, RZ, RZ, 0x1 ;  /* 0x00000001ff007424 */ /* 0x000fce00078e00ff */
.L_x_17:
[----:B------:R-:W-:-:S05]  /*0130*/  IMAD.SHL.U32 R8, R0, 0x2, RZ ;  /* 0x0000000200087824 */ /* 0x000fca00078e00ff */
[----:B0-----:R-:W-:-:S04]  /*0140*/  IADD3 R2, PT, PT, R8, -0x1, RZ ;  /* 0xffffffff08027810 */ /* 0x001fc80007ffe0ff */
[----:B------:R-:W-:-:S13]  /*0150*/  LOP3.LUT P1, RZ, R2, R7, RZ, 0xc0, !PT ;  /* 0x0000000702ff7212 */ /* 0x000fda000782c0ff */
[----:B------:R-:W-:Y:S01]  /*0160*/  @!P1 IMAD R2, R0, 0x4, R5 ;  /* 0x0000000400029824 */ /* 0x000fe200078e0205 */
[----:B------:R-:W-:Y:S01]  /*0170*/  @!P1 LDS R3, [R5] ;  /* 0x0000000005039984 */ /* 0x000fe20000000800 */
[----:B------:R-:W-:-:S04]  /*0180*/  MOV R0, R8 ;  /* 0x0000000800007202 */ /* 0x000fc80000000f00 */
[----:B------:R-:W0:Y:S02]  /*0190*/  @!P1 LDS R2, [R2] ;  /* 0x0000000002029984 */ /* 0x000e240000000800 */
[----:B0-----:R-:W-:-:S05]  /*01a0*/  @!P1 IADD3 R4, PT, PT, R2, R3, RZ ;  /* 0x0000000302049210 */ /* 0x001fca0007ffe0ff */
[----:B------:R1:W-:Y:S01]  /*01b0*/  @!P1 STS [R5], R4 ;  /* 0x0000000405009388 */ /* 0x0003e20000000800 */
[----:B------:R-:W-:Y:S01]  /*01c0*/  BAR.SYNC.DEFER_BLOCKING 0x0 ;  /* 0x0000000000007b1d */ /* 0x000fe20000010000 */
[----:B------:R-:W-:-:S13]  /*01d0*/  ISETP.GE.U32.AND P1, PT, R8, UR8, PT ;  /* 0x0000000808007c0c */ /* 0x000fda000bf26070 */
[----:B-1----:R-:W-:Y:S05]  /*01e0*/  @!P1 BRA `(.L_x_17) ;  /* 0xfffffffc00d09947 */ /* 0x002fea000383ffff */
.L_x_16:
        /* <DEDUP_REMOVED lines=9> */
.L_x_18:
        /* <DEDUP_REMOVED lines=16> */
.L_x_25:


//--------------------- .nv.shared._Z8reduce51PiS_i --------------------------
	.section	.nv.shared._Z8reduce51PiS_i,"aw",@nobits
	.sectionflags	@""
	.align	4
.nv.shared._Z8reduce51PiS_i:
	.zero		5120


//--------------------- .nv.shared.reserved.0     --------------------------
	.section	.nv.shared.reserved.0,"aw",@nobits
	.weak		__nv_reservedSMEM_offset_0_alias
	.size		__nv_reservedSMEM_offset_0_alias, 0, 64
	.other		__nv_reservedSMEM_offset_0_alias,@"STO_CUDA_RESERVED_SHARED STV_DEFAULT"
__nv_reservedSMEM_offset_0_alias:
	.zero		0
	.zero		64


//--------------------- .nv.shared._Z7reduce5PiS_i --------------------------
	.section	.nv.shared._Z7reduce5PiS_i,"aw",@nobits
	.sectionflags	@""
	.align	4
.nv.shared._Z7reduce5PiS_i:
	.zero		5120


//--------------------- .nv.shared._Z7reduce6PiS_i --------------------------
	.section	.nv.shared._Z7reduce6PiS_i,"aw",@nobits
	.sectionflags	@""
	.align	4
.nv.shared._Z7reduce6PiS_i:
	.zero		5120


//--------------------- .nv.shared._Z7reduce4PiS_j --------------------------
	.section	.nv.shared._Z7reduce4PiS_j,"aw",@nobits
	.sectionflags	@""
	.align	4
.nv.shared._Z7reduce4PiS_j:
	.zero		5120


//--------------------- .nv.shared._Z7reduce3PiS_j --------------------------
	.section	.nv.shared._Z7reduce3PiS_j,"aw",@nobits
	.sectionflags	@""
	.align	4
.nv.shared._Z7reduce3PiS_j:
	.zero		5120


//--------------------- .nv.shared._Z7reduce2PiS_i --------------------------
	.section	.nv.shared._Z7reduce2PiS_i,"aw",@nobits
	.sectionflags	@""
	.align	4
.nv.shared._Z7reduce2PiS_i:
	.zero		5120


//--------------------- .nv.shared._Z7reduce1PiS_i --------------------------
	.section	.nv.shared._Z7reduce1PiS_i,"aw",@nobits
	.sectionflags	@""
	.align	4
.nv.shared._Z7reduce1PiS_i:
	.zero		5120


//--------------------- .nv.constant0._Z8reduce51PiS_i --------------------------
	.section	.nv.constant0._Z8reduce51PiS_i,"a",@progbits
	.sectionflags	@""
	.align	4
.nv.constant0._Z8reduce51PiS_i:
	.zero		916


//--------------------- .nv.constant0._Z7reduce5PiS_i --------------------------
	.section	.nv.constant0._Z7reduce5PiS_i,"a",@progbits
	.sectionflags	@""
	.align	4
.nv.constant0._Z7reduce5PiS_i:
	.zero		916


//--------------------- .nv.constant0._Z7reduce6PiS_i --------------------------
	.section	.nv.constant0._Z7reduce6PiS_i,"a",@progbits
	.sectionflags	@""
	.align	4
.nv.constant0._Z7reduce6PiS_i:
	.zero		916


//--------------------- .nv.constant0._Z7reduce4PiS_j --------------------------
	.section	.nv.constant0._Z7reduce4PiS_j,"a",@progbits
	.sectionflags	@""
	.align	4
.nv.constant0._Z7reduce4PiS_j:
	.zero		916


//--------------------- .nv.constant0._Z7reduce3PiS_j --------------------------
	.section	.nv.constant0._Z7reduce3PiS_j,"a",@progbits
	.sectionflags	@""
	.align	4
.nv.constant0._Z7reduce3PiS_j:
	.zero		916


//--------------------- .nv.constant0._Z7reduce2PiS_i --------------------------
	.section	.nv.constant0._Z7reduce2PiS_i,"a",@progbits
	.sectionflags	@""
	.align	4
.nv.constant0._Z7reduce2PiS_i:
	.zero		916


//--------------------- .nv.constant0._Z7reduce1PiS_i --------------------------
	.section	.nv.constant0._Z7reduce1PiS_i,"a",@progbits
	.sectionflags	@""
	.align	4
.nv.constant0._Z7reduce1PiS_i:
	.zero		916


//--------------------- SYMBOLS --------------------------

	.type		.nv.reservedSmem.offset0,@object
	.size		.nv.reservedSmem.offset0,0x4
	.type		.nv.reservedSmem.cap,@object
	.size		.nv.reservedSmem.cap,0x4
